//
// Generated by NVIDIA NVVM Compiler
//
// Compiler Build ID: CL-36424714
// Cuda compilation tools, release 13.0, V13.0.88
// Based on NVVM 20.0.0
//

.version 9.0
.target sm_100
.address_size 64

	// .globl	_Z7softmaxPfS_m
// _ZZ7softmaxPfS_mE5sdata has been demoted
// _ZZ8softmaxVPfS_S_mE5sdata has been demoted

.visible .entry _Z7softmaxPfS_m(
	.param .u64 .ptr .align 1 _Z7softmaxPfS_m_param_0,
	.param .u64 .ptr .align 1 _Z7softmaxPfS_m_param_1,
	.param .u64 _Z7softmaxPfS_m_param_2
)
{
	.reg .pred 	%p<16>;
	.reg .b32 	%r<80>;
	.reg .b32 	%f<93>;
	.reg .b64 	%rd<78>;
	// demoted variable
	.shared .align 4 .b8 _ZZ7softmaxPfS_mE5sdata[4096];
	ld.param.u64 	%rd24, [_Z7softmaxPfS_m_param_0];
	ld.param.u64 	%rd22, [_Z7softmaxPfS_m_param_1];
	ld.param.u64 	%rd23, [_Z7softmaxPfS_m_param_2];
	cvta.to.global.u64 	%rd1, %rd24;
	mov.u32 	%r1, %tid.x;
	shl.b32 	%r40, %r1, 2;
	mov.u32 	%r41, _ZZ7softmaxPfS_mE5sdata;
	add.s32 	%r2, %r41, %r40;
	mov.b32 	%r42, 0;
	st.shared.u32 	[%r2], %r42;
	mov.u32 	%r3, %ntid.x;
	cvt.u64.u32 	%rd2, %r3;
	and.b64  	%rd25, %rd23, -4294967296;
	setp.ne.s64 	%p1, %rd25, 0;
	@%p1 bra 	$L__BB0_2;
	cvt.u32.u64 	%r43, %rd2;
	cvt.u32.u64 	%r44, %rd23;
	div.u32 	%r45, %r44, %r43;
	cvt.u64.u32 	%rd73, %r45;
	bra.uni 	$L__BB0_3;
$L__BB0_2:
	div.u64 	%rd73, %rd23, %rd2;
$L__BB0_3:
	setp.lt.u64 	%p2, %rd23, %rd2;
	@%p2 bra 	$L__BB0_11;
	mov.u32 	%r47, %ctaid.x;
	cvt.u64.u32 	%rd26, %r47;
	cvt.u64.u32 	%rd27, %r1;
	mad.lo.s64 	%rd6, %rd23, %rd26, %rd27;
	max.u64 	%rd7, %rd73, 1;
	and.b64  	%rd74, %rd7, 3;
	setp.lt.u64 	%p3, %rd73, 4;
	mov.b32 	%r71, 0;
	mov.f32 	%f91, 0f00000000;
	@%p3 bra 	$L__BB0_7;
	and.b64  	%rd75, %rd7, -4;
	shl.b32 	%r4, %r3, 2;
	shl.b32 	%r69, %r3, 1;
	mul.lo.s32 	%r68, %r3, 3;
	mov.f32 	%f91, 0f00000000;
	mov.b32 	%r67, 0;
	mov.u32 	%r70, %r3;
	mov.u32 	%r71, %r67;
$L__BB0_6:
	cvt.u64.u32 	%rd28, %r67;
	add.s64 	%rd29, %rd6, %rd28;
	shl.b64 	%rd30, %rd29, 2;
	add.s64 	%rd31, %rd1, %rd30;
	ld.global.f32 	%f12, [%rd31];
	fma.rn.f32 	%f13, %f12, 0f3BBB989D, 0f3F000000;
	cvt.sat.f32.f32 	%f14, %f13;
	mov.f32 	%f15, 0f4B400001;
	mov.f32 	%f16, 0f437C0000;
	fma.rm.f32 	%f17, %f14, %f16, %f15;
	add.f32 	%f18, %f17, 0fCB40007F;
	neg.f32 	%f19, %f18;
	fma.rn.f32 	%f20, %f12, 0f3FB8AA3B, %f19;
	fma.rn.f32 	%f21, %f12, 0f32A57060, %f20;
	mov.b32 	%r49, %f17;
	shl.b32 	%r50, %r49, 23;
	mov.b32 	%f22, %r50;
	ex2.approx.ftz.f32 	%f23, %f21;
	mul.f32 	%f24, %f23, %f22;
	st.global.f32 	[%rd31], %f24;
	add.f32 	%f25, %f91, %f24;
	cvt.u64.u32 	%rd32, %r70;
	add.s64 	%rd33, %rd6, %rd32;
	shl.b64 	%rd34, %rd33, 2;
	add.s64 	%rd35, %rd1, %rd34;
	ld.global.f32 	%f26, [%rd35];
	fma.rn.f32 	%f27, %f26, 0f3BBB989D, 0f3F000000;
	cvt.sat.f32.f32 	%f28, %f27;
	fma.rm.f32 	%f29, %f28, %f16, %f15;
	add.f32 	%f30, %f29, 0fCB40007F;
	neg.f32 	%f31, %f30;
	fma.rn.f32 	%f32, %f26, 0f3FB8AA3B, %f31;
	fma.rn.f32 	%f33, %f26, 0f32A57060, %f32;
	mov.b32 	%r51, %f29;
	shl.b32 	%r52, %r51, 23;
	mov.b32 	%f34, %r52;
	ex2.approx.ftz.f32 	%f35, %f33;
	mul.f32 	%f36, %f35, %f34;
	st.global.f32 	[%rd35], %f36;
	add.f32 	%f37, %f25, %f36;
	cvt.u64.u32 	%rd36, %r69;
	add.s64 	%rd37, %rd6, %rd36;
	shl.b64 	%rd38, %rd37, 2;
	add.s64 	%rd39, %rd1, %rd38;
	ld.global.f32 	%f38, [%rd39];
	fma.rn.f32 	%f39, %f38, 0f3BBB989D, 0f3F000000;
	cvt.sat.f32.f32 	%f40, %f39;
	fma.rm.f32 	%f41, %f40, %f16, %f15;
	add.f32 	%f42, %f41, 0fCB40007F;
	neg.f32 	%f43, %f42;
	fma.rn.f32 	%f44, %f38, 0f3FB8AA3B, %f43;
	fma.rn.f32 	%f45, %f38, 0f32A57060, %f44;
	mov.b32 	%r53, %f41;
	shl.b32 	%r54, %r53, 23;
	mov.b32 	%f46, %r54;
	ex2.approx.ftz.f32 	%f47, %f45;
	mul.f32 	%f48, %f47, %f46;
	st.global.f32 	[%rd39], %f48;
	add.f32 	%f49, %f37, %f48;
	cvt.u64.u32 	%rd40, %r68;
	add.s64 	%rd41, %rd6, %rd40;
	shl.b64 	%rd42, %rd41, 2;
	add.s64 	%rd43, %rd1, %rd42;
	ld.global.f32 	%f50, [%rd43];
	fma.rn.f32 	%f51, %f50, 0f3BBB989D, 0f3F000000;
	cvt.sat.f32.f32 	%f52, %f51;
	fma.rm.f32 	%f53, %f52, %f16, %f15;
	add.f32 	%f54, %f53, 0fCB40007F;
	neg.f32 	%f55, %f54;
	fma.rn.f32 	%f56, %f50, 0f3FB8AA3B, %f55;
	fma.rn.f32 	%f57, %f50, 0f32A57060, %f56;
	mov.b32 	%r55, %f53;
	shl.b32 	%r56, %r55, 23;
	mov.b32 	%f58, %r56;
	ex2.approx.ftz.f32 	%f59, %f57;
	mul.f32 	%f60, %f59, %f58;
	st.global.f32 	[%rd43], %f60;
	add.f32 	%f91, %f49, %f60;
	add.s32 	%r71, %r71, 4;
	add.s32 	%r70, %r70, %r4;
	add.s32 	%r69, %r69, %r4;
	add.s32 	%r68, %r68, %r4;
	add.s32 	%r67, %r67, %r4;
	add.s64 	%rd75, %rd75, -4;
	setp.eq.s64 	%p4, %rd75, 0;
	@%p4 bra 	$L__BB0_7;
	bra.uni 	$L__BB0_6;
$L__BB0_7:
	setp.eq.s64 	%p5, %rd74, 0;
	@%p5 bra 	$L__BB0_10;
	mul.lo.s32 	%r66, %r3, %r71;
$L__BB0_9:
	.pragma "nounroll";
	cvt.u64.u32 	%rd44, %r66;
	add.s64 	%rd45, %rd6, %rd44;
	shl.b64 	%rd46, %rd45, 2;
	add.s64 	%rd47, %rd1, %rd46;
	ld.global.f32 	%f61, [%rd47];
	fma.rn.f32 	%f62, %f61, 0f3BBB989D, 0f3F000000;
	cvt.sat.f32.f32 	%f63, %f62;
	mov.f32 	%f64, 0f4B400001;
	mov.f32 	%f65, 0f437C0000;
	fma.rm.f32 	%f66, %f63, %f65, %f64;
	add.f32 	%f67, %f66, 0fCB40007F;
	neg.f32 	%f68, %f67;
	fma.rn.f32 	%f69, %f61, 0f3FB8AA3B, %f68;
	fma.rn.f32 	%f70, %f61, 0f32A57060, %f69;
	mov.b32 	%r57, %f66;
	shl.b32 	%r58, %r57, 23;
	mov.b32 	%f71, %r58;
	ex2.approx.ftz.f32 	%f72, %f70;
	mul.f32 	%f73, %f72, %f71;
	st.global.f32 	[%rd47], %f73;
	add.f32 	%f91, %f91, %f73;
	add.s32 	%r66, %r66, %r3;
	add.s64 	%rd74, %rd74, -1;
	setp.ne.s64 	%p6, %rd74, 0;
	@%p6 bra 	$L__BB0_9;
$L__BB0_10:
	st.shared.f32 	[%r2], %f91;
$L__BB0_11:
	setp.lt.u32 	%p7, %r3, 2;
	mov.u32 	%r72, %r3;
	@%p7 bra 	$L__BB0_15;
$L__BB0_12:
	shr.u32 	%r22, %r72, 1;
	bar.sync 	0;
	setp.ge.u32 	%p8, %r1, %r22;
	@%p8 bra 	$L__BB0_14;
	shl.b32 	%r59, %r22, 2;
	add.s32 	%r60, %r2, %r59;
	ld.shared.f32 	%f74, [%r60];
	ld.shared.f32 	%f75, [%r2];
	add.f32 	%f76, %f74, %f75;
	st.shared.f32 	[%r2], %f76;
$L__BB0_14:
	setp.gt.u32 	%p9, %r72, 3;
	mov.u32 	%r72, %r22;
	@%p9 bra 	$L__BB0_12;
$L__BB0_15:
	setp.ne.s32 	%p10, %r1, 0;
	@%p10 bra 	$L__BB0_17;
	ld.shared.f32 	%f77, [_ZZ7softmaxPfS_mE5sdata];
	mov.u32 	%r61, %ctaid.x;
	cvta.to.global.u64 	%rd48, %rd22;
	mul.wide.u32 	%rd49, %r61, 4;
	add.s64 	%rd50, %rd48, %rd49;
	st.global.f32 	[%rd50], %f77;
$L__BB0_17:
	setp.lt.u64 	%p11, %rd23, %rd2;
	@%p11 bra 	$L__BB0_24;
	mov.u32 	%r63, %ctaid.x;
	cvt.u64.u32 	%rd51, %r63;
	cvt.u64.u32 	%rd52, %r1;
	mad.lo.s64 	%rd14, %rd23, %rd51, %rd52;
	ld.shared.f32 	%f8, [_ZZ7softmaxPfS_mE5sdata];
	max.u64 	%rd15, %rd73, 1;
	and.b64  	%rd77, %rd15, 3;
	setp.lt.u64 	%p12, %rd73, 4;
	mov.b32 	%r78, 0;
	@%p12 bra 	$L__BB0_21;
	and.b64  	%rd76, %rd15, -4;
	shl.b32 	%r23, %r3, 2;
	shl.b32 	%r75, %r3, 1;
	mul.lo.s32 	%r74, %r3, 3;
	mov.b32 	%r73, 0;
	mov.u32 	%r76, %r3;
	mov.u32 	%r78, %r73;
$L__BB0_20:
	cvt.u64.u32 	%rd53, %r73;
	add.s64 	%rd54, %rd14, %rd53;
	shl.b64 	%rd55, %rd54, 2;
	add.s64 	%rd56, %rd1, %rd55;
	ld.global.f32 	%f78, [%rd56];
	div.rn.f32 	%f79, %f78, %f8;
	st.global.f32 	[%rd56], %f79;
	cvt.u64.u32 	%rd57, %r76;
	add.s64 	%rd58, %rd14, %rd57;
	shl.b64 	%rd59, %rd58, 2;
	add.s64 	%rd60, %rd1, %rd59;
	ld.global.f32 	%f80, [%rd60];
	div.rn.f32 	%f81, %f80, %f8;
	st.global.f32 	[%rd60], %f81;
	cvt.u64.u32 	%rd61, %r75;
	add.s64 	%rd62, %rd14, %rd61;
	shl.b64 	%rd63, %rd62, 2;
	add.s64 	%rd64, %rd1, %rd63;
	ld.global.f32 	%f82, [%rd64];
	div.rn.f32 	%f83, %f82, %f8;
	st.global.f32 	[%rd64], %f83;
	cvt.u64.u32 	%rd65, %r74;
	add.s64 	%rd66, %rd14, %rd65;
	shl.b64 	%rd67, %rd66, 2;
	add.s64 	%rd68, %rd1, %rd67;
	ld.global.f32 	%f84, [%rd68];
	div.rn.f32 	%f85, %f84, %f8;
	st.global.f32 	[%rd68], %f85;
	add.s32 	%r78, %r78, 4;
	add.s32 	%r76, %r76, %r23;
	add.s32 	%r75, %r75, %r23;
	add.s32 	%r74, %r74, %r23;
	add.s32 	%r73, %r73, %r23;
	add.s64 	%rd76, %rd76, -4;
	setp.ne.s64 	%p13, %rd76, 0;
	@%p13 bra 	$L__BB0_20;
$L__BB0_21:
	setp.eq.s64 	%p14, %rd77, 0;
	@%p14 bra 	$L__BB0_24;
	mul.lo.s32 	%r79, %r3, %r78;
$L__BB0_23:
	.pragma "nounroll";
	cvt.u64.u32 	%rd69, %r79;
	add.s64 	%rd70, %rd14, %rd69;
	shl.b64 	%rd71, %rd70, 2;
	add.s64 	%rd72, %rd1, %rd71;
	ld.global.f32 	%f86, [%rd72];
	div.rn.f32 	%f87, %f86, %f8;
	st.global.f32 	[%rd72], %f87;
	add.s32 	%r79, %r79, %r3;
	add.s64 	%rd77, %rd77, -1;
	setp.ne.s64 	%p15, %rd77, 0;
	@%p15 bra 	$L__BB0_23;
$L__BB0_24:
	ret;

}
	// .globl	_Z8softmaxVPfS_S_m
.visible .entry _Z8softmaxVPfS_S_m(
	.param .u64 .ptr .align 1 _Z8softmaxVPfS_S_m_param_0,
	.param .u64 .ptr .align 1 _Z8softmaxVPfS_S_m_param_1,
	.param .u64 .ptr .align 1 _Z8softmaxVPfS_S_m_param_2,
	.param .u64 _Z8softmaxVPfS_S_m_param_3
)
{
	.reg .pred 	%p<15>;
	.reg .b32 	%r<79>;
	.reg .b32 	%f<92>;
	.reg .b64 	%rd<74>;
	// demoted variable
	.shared .align 4 .b8 _ZZ8softmaxVPfS_S_mE5sdata[4096];
	ld.param.u64 	%rd23, [_Z8softmaxVPfS_S_m_param_0];
	ld.param.u64 	%rd22, [_Z8softmaxVPfS_S_m_param_3];
	cvta.to.global.u64 	%rd1, %rd23;
	mov.u32 	%r1, %tid.x;
	shl.b32 	%r40, %r1, 2;
	mov.u32 	%r41, _ZZ8softmaxVPfS_S_mE5sdata;
	add.s32 	%r2, %r41, %r40;
	mov.b32 	%r42, 0;
	st.shared.u32 	[%r2], %r42;
	mov.u32 	%r3, %ntid.x;
	cvt.u64.u32 	%rd2, %r3;
	and.b64  	%rd24, %rd22, -4294967296;
	setp.ne.s64 	%p1, %rd24, 0;
	@%p1 bra 	$L__BB1_2;
	cvt.u32.u64 	%r43, %rd2;
	cvt.u32.u64 	%r44, %rd22;
	div.u32 	%r45, %r44, %r43;
	cvt.u64.u32 	%rd69, %r45;
	bra.uni 	$L__BB1_3;
$L__BB1_2:
	div.u64 	%rd69, %rd22, %rd2;
$L__BB1_3:
	setp.lt.u64 	%p2, %rd22, %rd2;
	@%p2 bra 	$L__BB1_11;
	mov.u32 	%r47, %ctaid.x;
	cvt.u64.u32 	%rd25, %r47;
	cvt.u64.u32 	%rd26, %r1;
	mad.lo.s64 	%rd6, %rd22, %rd25, %rd26;
	max.u64 	%rd7, %rd69, 1;
	and.b64  	%rd70, %rd7, 3;
	setp.lt.u64 	%p3, %rd69, 4;
	mov.b32 	%r70, 0;
	mov.f32 	%f90, 0f00000000;
	@%p3 bra 	$L__BB1_7;
	and.b64  	%rd71, %rd7, -4;
	shl.b32 	%r4, %r3, 2;
	shl.b32 	%r68, %r3, 1;
	mul.lo.s32 	%r67, %r3, 3;
	mov.f32 	%f90, 0f00000000;
	mov.b32 	%r66, 0;
	mov.u32 	%r69, %r3;
	mov.u32 	%r70, %r66;
$L__BB1_6:
	cvt.u64.u32 	%rd27, %r66;
	add.s64 	%rd28, %rd6, %rd27;
	shl.b64 	%rd29, %rd28, 2;
	add.s64 	%rd30, %rd1, %rd29;
	ld.global.f32 	%f12, [%rd30];
	fma.rn.f32 	%f13, %f12, 0f3BBB989D, 0f3F000000;
	cvt.sat.f32.f32 	%f14, %f13;
	mov.f32 	%f15, 0f4B400001;
	mov.f32 	%f16, 0f437C0000;
	fma.rm.f32 	%f17, %f14, %f16, %f15;
	add.f32 	%f18, %f17, 0fCB40007F;
	neg.f32 	%f19, %f18;
	fma.rn.f32 	%f20, %f12, 0f3FB8AA3B, %f19;
	fma.rn.f32 	%f21, %f12, 0f32A57060, %f20;
	mov.b32 	%r49, %f17;
	shl.b32 	%r50, %r49, 23;
	mov.b32 	%f22, %r50;
	ex2.approx.ftz.f32 	%f23, %f21;
	mul.f32 	%f24, %f23, %f22;
	st.global.f32 	[%rd30], %f24;
	add.f32 	%f25, %f90, %f24;
	cvt.u64.u32 	%rd31, %r69;
	add.s64 	%rd32, %rd6, %rd31;
	shl.b64 	%rd33, %rd32, 2;
	add.s64 	%rd34, %rd1, %rd33;
	ld.global.f32 	%f26, [%rd34];
	fma.rn.f32 	%f27, %f26, 0f3BBB989D, 0f3F000000;
	cvt.sat.f32.f32 	%f28, %f27;
	fma.rm.f32 	%f29, %f28, %f16, %f15;
	add.f32 	%f30, %f29, 0fCB40007F;
	neg.f32 	%f31, %f30;
	fma.rn.f32 	%f32, %f26, 0f3FB8AA3B, %f31;
	fma.rn.f32 	%f33, %f26, 0f32A57060, %f32;
	mov.b32 	%r51, %f29;
	shl.b32 	%r52, %r51, 23;
	mov.b32 	%f34, %r52;
	ex2.approx.ftz.f32 	%f35, %f33;
	mul.f32 	%f36, %f35, %f34;
	st.global.f32 	[%rd34], %f36;
	add.f32 	%f37, %f25, %f36;
	cvt.u64.u32 	%rd35, %r68;
	add.s64 	%rd36, %rd6, %rd35;
	shl.b64 	%rd37, %rd36, 2;
	add.s64 	%rd38, %rd1, %rd37;
	ld.global.f32 	%f38, [%rd38];
	fma.rn.f32 	%f39, %f38, 0f3BBB989D, 0f3F000000;
	cvt.sat.f32.f32 	%f40, %f39;
	fma.rm.f32 	%f41, %f40, %f16, %f15;
	add.f32 	%f42, %f41, 0fCB40007F;
	neg.f32 	%f43, %f42;
	fma.rn.f32 	%f44, %f38, 0f3FB8AA3B, %f43;
	fma.rn.f32 	%f45, %f38, 0f32A57060, %f44;
	mov.b32 	%r53, %f41;
	shl.b32 	%r54, %r53, 23;
	mov.b32 	%f46, %r54;
	ex2.approx.ftz.f32 	%f47, %f45;
	mul.f32 	%f48, %f47, %f46;
	st.global.f32 	[%rd38], %f48;
	add.f32 	%f49, %f37, %f48;
	cvt.u64.u32 	%rd39, %r67;
	add.s64 	%rd40, %rd6, %rd39;
	shl.b64 	%rd41, %rd40, 2;
	add.s64 	%rd42, %rd1, %rd41;
	ld.global.f32 	%f50, [%rd42];
	fma.rn.f32 	%f51, %f50, 0f3BBB989D, 0f3F000000;
	cvt.sat.f32.f32 	%f52, %f51;
	fma.rm.f32 	%f53, %f52, %f16, %f15;
	add.f32 	%f54, %f53, 0fCB40007F;
	neg.f32 	%f55, %f54;
	fma.rn.f32 	%f56, %f50, 0f3FB8AA3B, %f55;
	fma.rn.f32 	%f57, %f50, 0f32A57060, %f56;
	mov.b32 	%r55, %f53;
	shl.b32 	%r56, %r55, 23;
	mov.b32 	%f58, %r56;
	ex2.approx.ftz.f32 	%f59, %f57;
	mul.f32 	%f60, %f59, %f58;
	st.global.f32 	[%rd42], %f60;
	add.f32 	%f90, %f49, %f60;
	add.s32 	%r70, %r70, 4;
	add.s32 	%r69, %r69, %r4;
	add.s32 	%r68, %r68, %r4;
	add.s32 	%r67, %r67, %r4;
	add.s32 	%r66, %r66, %r4;
	add.s64 	%rd71, %rd71, -4;
	setp.eq.s64 	%p4, %rd71, 0;
	@%p4 bra 	$L__BB1_7;
	bra.uni 	$L__BB1_6;
$L__BB1_7:
	setp.eq.s64 	%p5, %rd70, 0;
	@%p5 bra 	$L__BB1_10;
	mul.lo.s32 	%r65, %r3, %r70;
$L__BB1_9:
	.pragma "nounroll";
	cvt.u64.u32 	%rd43, %r65;
	add.s64 	%rd44, %rd6, %rd43;
	shl.b64 	%rd45, %rd44, 2;
	add.s64 	%rd46, %rd1, %rd45;
	ld.global.f32 	%f61, [%rd46];
	fma.rn.f32 	%f62, %f61, 0f3BBB989D, 0f3F000000;
	cvt.sat.f32.f32 	%f63, %f62;
	mov.f32 	%f64, 0f4B400001;
	mov.f32 	%f65, 0f437C0000;
	fma.rm.f32 	%f66, %f63, %f65, %f64;
	add.f32 	%f67, %f66, 0fCB40007F;
	neg.f32 	%f68, %f67;
	fma.rn.f32 	%f69, %f61, 0f3FB8AA3B, %f68;
	fma.rn.f32 	%f70, %f61, 0f32A57060, %f69;
	mov.b32 	%r57, %f66;
	shl.b32 	%r58, %r57, 23;
	mov.b32 	%f71, %r58;
	ex2.approx.ftz.f32 	%f72, %f70;
	mul.f32 	%f73, %f72, %f71;
	st.global.f32 	[%rd46], %f73;
	add.f32 	%f90, %f90, %f73;
	add.s32 	%r65, %r65, %r3;
	add.s64 	%rd70, %rd70, -1;
	setp.ne.s64 	%p6, %rd70, 0;
	@%p6 bra 	$L__BB1_9;
$L__BB1_10:
	st.shared.f32 	[%r2], %f90;
$L__BB1_11:
	setp.lt.u32 	%p7, %r3, 2;
	mov.u32 	%r71, %r3;
	@%p7 bra 	$L__BB1_12;
	bra.uni 	$L__BB1_20;
$L__BB1_12:
	setp.lt.u64 	%p10, %rd22, %rd2;
	@%p10 bra 	$L__BB1_19;
	mov.u32 	%r62, %ctaid.x;
	cvt.u64.u32 	%rd47, %r62;
	cvt.u64.u32 	%rd48, %r1;
	mad.lo.s64 	%rd14, %rd22, %rd47, %rd48;
	ld.shared.f32 	%f8, [_ZZ8softmaxVPfS_S_mE5sdata];
	max.u64 	%rd15, %rd69, 1;
	and.b64  	%rd73, %rd15, 3;
	setp.lt.u64 	%p11, %rd69, 4;
	mov.b32 	%r77, 0;
	@%p11 bra 	$L__BB1_16;
	and.b64  	%rd72, %rd15, -4;
	shl.b32 	%r21, %r3, 2;
	shl.b32 	%r74, %r3, 1;
	mul.lo.s32 	%r73, %r3, 3;
	mov.b32 	%r72, 0;
	mov.u32 	%r75, %r3;
	mov.u32 	%r77, %r72;
$L__BB1_15:
	cvt.u64.u32 	%rd49, %r72;
	add.s64 	%rd50, %rd14, %rd49;
	shl.b64 	%rd51, %rd50, 2;
	add.s64 	%rd52, %rd1, %rd51;
	ld.global.f32 	%f77, [%rd52];
	div.rn.f32 	%f78, %f77, %f8;
	st.global.f32 	[%rd52], %f78;
	cvt.u64.u32 	%rd53, %r75;
	add.s64 	%rd54, %rd14, %rd53;
	shl.b64 	%rd55, %rd54, 2;
	add.s64 	%rd56, %rd1, %rd55;
	ld.global.f32 	%f79, [%rd56];
	div.rn.f32 	%f80, %f79, %f8;
	st.global.f32 	[%rd56], %f80;
	cvt.u64.u32 	%rd57, %r74;
	add.s64 	%rd58, %rd14, %rd57;
	shl.b64 	%rd59, %rd58, 2;
	add.s64 	%rd60, %rd1, %rd59;
	ld.global.f32 	%f81, [%rd60];
	div.rn.f32 	%f82, %f81, %f8;
	st.global.f32 	[%rd60], %f82;
	cvt.u64.u32 	%rd61, %r73;
	add.s64 	%rd62, %rd14, %rd61;
	shl.b64 	%rd63, %rd62, 2;
	add.s64 	%rd64, %rd1, %rd63;
	ld.global.f32 	%f83, [%rd64];
	div.rn.f32 	%f84, %f83, %f8;
	st.global.f32 	[%rd64], %f84;
	add.s32 	%r77, %r77, 4;
	add.s32 	%r75, %r75, %r21;
	add.s32 	%r74, %r74, %r21;
	add.s32 	%r73, %r73, %r21;
	add.s32 	%r72, %r72, %r21;
	add.s64 	%rd72, %rd72, -4;
	setp.ne.s64 	%p12, %rd72, 0;
	@%p12 bra 	$L__BB1_15;
$L__BB1_16:
	setp.eq.s64 	%p13, %rd73, 0;
	@%p13 bra 	$L__BB1_19;
	mul.lo.s32 	%r78, %r3, %r77;
$L__BB1_18:
	.pragma "nounroll";
	cvt.u64.u32 	%rd65, %r78;
	add.s64 	%rd66, %rd14, %rd65;
	shl.b64 	%rd67, %rd66, 2;
	add.s64 	%rd68, %rd1, %rd67;
	ld.global.f32 	%f85, [%rd68];
	div.rn.f32 	%f86, %f85, %f8;
	st.global.f32 	[%rd68], %f86;
	add.s32 	%r78, %r78, %r3;
	add.s64 	%rd73, %rd73, -1;
	setp.ne.s64 	%p14, %rd73, 0;
	@%p14 bra 	$L__BB1_18;
$L__BB1_19:
	ret;
$L__BB1_20:
	shr.u32 	%r25, %r71, 1;
	bar.sync 	0;
	setp.ge.u32 	%p8, %r1, %r25;
	@%p8 bra 	$L__BB1_22;
	shl.b32 	%r59, %r25, 2;
	add.s32 	%r60, %r2, %r59;
	ld.shared.f32 	%f74, [%r60];
	ld.shared.f32 	%f75, [%r2];
	add.f32 	%f76, %f74, %f75;
	st.shared.f32 	[%r2], %f76;
$L__BB1_22:
	setp.lt.u32 	%p9, %r71, 4;
	mov.u32 	%r71, %r25;
	@%p9 bra 	$L__BB1_12;
	bra.uni 	$L__BB1_20;

}


// ===== COMPILED SASS (sm_100) =====

	.target	sm_100

	.elftype	@"ET_EXEC"


//--------------------- .note.nv.tkinfo           --------------------------
	.section	.note.nv.tkinfo,"",@"SHT_NOTE"
	.sectionflags	@"SHF_NOTE_NV_TKINFO"
	.tkinfo
        /*0018*/ 	.word	0x00000002
        /*0030*/ 	.string	""
        /*0030*/ 	.string	"ptxas"
        /*0030*/ 	.string	"Cuda compilation tools, release 13.0, V13.0.88"
        /*0030*/ 	.string	"Build cuda_13.0.r13.0/compiler.36424714_0"
        /*0030*/ 	.string	"-arch sm_100 -m 64 "



//--------------------- .note.nv.cuinfo           --------------------------
	.section	.note.nv.cuinfo,"",@"SHT_NOTE"
	.sectionflags	@"SHF_NOTE_NV_CUINFO"
        /*0018*/ 	.short	0x0002
        /*001a*/ 	.short	0x0064
        /*001c*/ 	.short	0x0082
	.zero		2


//--------------------- .nv.info                  --------------------------
	.section	.nv.info,"",@"SHT_CUDA_INFO"
	.align	4


	//----- nvinfo : EIATTR_REGCOUNT
	.align		4
        /*0000*/ 	.byte	0x04, 0x2f
        /*0002*/ 	.short	(.L_1 - .L_0)
	.align		4
.L_0:
        /*0004*/ 	.word	index@(_Z7softmaxPfS_m)
        /*0008*/ 	.word	0x0000001e


	//----- nvinfo : EIATTR_FRAME_SIZE
	.align		4
.L_1:
        /*000c*/ 	.byte	0x04, 0x11
        /*000e*/ 	.short	(.L_3 - .L_2)
	.align		4
.L_2:
        /*0010*/ 	.word	index@($__internal_3_$__cuda_sm3x_div_rn_noftz_f32_slowpath)
        /*0014*/ 	.word	0x00000000


	//----- nvinfo : EIATTR_FRAME_SIZE
	.align		4
.L_3:
        /*0018*/ 	.byte	0x04, 0x11
        /*001a*/ 	.short	(.L_5 - .L_4)
	.align		4
.L_4:
        /*001c*/ 	.word	index@($__internal_2_$__cuda_sm20_div_u64)
        /*0020*/ 	.word	0x00000000


	//----- nvinfo : EIATTR_FRAME_SIZE
	.align		4
.L_5:
        /*0024*/ 	.byte	0x04, 0x11
        /*0026*/ 	.short	(.L_7 - .L_6)
	.align		4
.L_6:
        /*0028*/ 	.word	index@(_Z7softmaxPfS_m)
        /*002c*/ 	.word	0x00000000


	//----- nvinfo : EIATTR_REGCOUNT
	.align		4
.L_7:
        /*0030*/ 	.byte	0x04, 0x2f
        /*0032*/ 	.short	(.L_9 - .L_8)
	.align		4
.L_8:
        /*0034*/ 	.word	index@(_Z8softmaxVPfS_S_m)
        /*0038*/ 	.word	0x0000001e


	//----- nvinfo : EIATTR_FRAME_SIZE
	.align		4
.L_9:
        /*003c*/ 	.byte	0x04, 0x11
        /*003e*/ 	.short	(.L_11 - .L_10)
	.align		4
.L_10:
        /*0040*/ 	.word	index@($__internal_1_$__cuda_sm3x_div_rn_noftz_f32_slowpath)
        /*0044*/ 	.word	0x00000000


	//----- nvinfo : EIATTR_FRAME_SIZE
	.align		4
.L_11:
        /*0048*/ 	.byte	0x04, 0x11
        /*004a*/ 	.short	(.L_13 - .L_12)
	.align		4
.L_12:
        /*004c*/ 	.word	index@($__internal_0_$__cuda_sm20_div_u64)
        /*0050*/ 	.word	0x00000000


	//----- nvinfo : EIATTR_FRAME_SIZE
	.align		4
.L_13:
        /*0054*/ 	.byte	0x04, 0x11
        /*0056*/ 	.short	(.L_15 - .L_14)
	.align		4
.L_14:
        /*0058*/ 	.word	index@(_Z8softmaxVPfS_S_m)
        /*005c*/ 	.word	0x00000000


	//----- nvinfo : EIATTR_MIN_STACK_SIZE
	.align		4
.L_15:
        /*0060*/ 	.byte	0x04, 0x12
        /*0062*/ 	.short	(.L_17 - .L_16)
	.align		4
.L_16:
        /*0064*/ 	.word	index@(_Z8softmaxVPfS_S_m)
        /*0068*/ 	.word	0x00000000


	//----- nvinfo : EIATTR_MIN_STACK_SIZE
	.align		4
.L_17:
        /*006c*/ 	.byte	0x04, 0x12
        /*006e*/ 	.short	(.L_19 - .L_18)
	.align		4
.L_18:
        /*0070*/ 	.word	index@(_Z7softmaxPfS_m)
        /*0074*/ 	.word	0x00000000
.L_19:


//--------------------- .nv.compat                --------------------------
	.section	.nv.compat,"",@"SHT_CUDA_COMPAT_INFO"
	.align	4
        /*0000*/ 	.byte	0x02, 0x09, 0x00, 0x00, 0x02, 0x02, 0x01, 0x00, 0x02, 0x05, 0x05, 0x00, 0x03, 0x07, 0x01, 0x01
        /*0010*/ 	.byte	0x02, 0x03, 0x00, 0x00, 0x02, 0x06, 0x01, 0x00, 0x04, 0x0b, 0x08, 0x00, 0x01, 0x00, 0x00, 0x00
        /*0020*/ 	.byte	0x00, 0x00, 0x00, 0x00


//--------------------- .nv.info._Z8softmaxVPfS_S_m --------------------------
	.section	.nv.info._Z8softmaxVPfS_S_m,"",@"SHT_CUDA_INFO"
	.sectionflags	@""
	.align	4


	//----- nvinfo : EIATTR_CUDA_API_VERSION
	.align		4
        /*0000*/ 	.byte	0x04, 0x37
        /*0002*/ 	.short	(.L_21 - .L_20)
.L_20:
        /*0004*/ 	.word	0x00000082


	//----- nvinfo : EIATTR_KPARAM_INFO
	.align		4
.L_21:
        /*0008*/ 	.byte	0x04, 0x17
        /*000a*/ 	.short	(.L_23 - .L_22)
.L_22:
        /*000c*/ 	.word	0x00000000
        /*0010*/ 	.short	0x0003
        /*0012*/ 	.short	0x0018
        /*0014*/ 	.byte	0x00, 0xf0, 0x21, 0x00


	//----- nvinfo : EIATTR_KPARAM_INFO
	.align		4
.L_23:
        /*0018*/ 	.byte	0x04, 0x17
        /*001a*/ 	.short	(.L_25 - .L_24)
.L_24:
        /*001c*/ 	.word	0x00000000
        /*0020*/ 	.short	0x0002
        /*0022*/ 	.short	0x0010
        /*0024*/ 	.byte	0x00, 0xf5, 0x21, 0x00


	//----- nvinfo : EIATTR_KPARAM_INFO
	.align		4
.L_25:
        /*0028*/ 	.byte	0x04, 0x17
        /*002a*/ 	.short	(.L_27 - .L_26)
.L_26:
        /*002c*/ 	.word	0x00000000
        /*0030*/ 	.short	0x0001
        /*0032*/ 	.short	0x0008
        /*0034*/ 	.byte	0x00, 0xf5, 0x21, 0x00


	//----- nvinfo : EIATTR_KPARAM_INFO
	.align		4
.L_27:
        /*0038*/ 	.byte	0x04, 0x17
        /*003a*/ 	.short	(.L_29 - .L_28)
.L_28:
        /*003c*/ 	.word	0x00000000
        /*0040*/ 	.short	0x0000
        /*0042*/ 	.short	0x0000
        /*0044*/ 	.byte	0x00, 0xf5, 0x21, 0x00


	//----- nvinfo : EIATTR_SPARSE_MMA_MASK
	.align		4
.L_29:
        /*0048*/ 	.byte	0x03, 0x50
        /*004a*/ 	.short	0x0000


	//----- nvinfo : EIATTR_MAXREG_COUNT
	.align		4
        /*004c*/ 	.byte	0x03, 0x1b
        /*004e*/ 	.short	0x00ff


	//----- nvinfo : EIATTR_NUM_BARRIERS
	.align		4
        /*0050*/ 	.byte	0x02, 0x4c
        /*0052*/ 	.byte	0x01
	.zero		1


	//----- nvinfo : EIATTR_MERCURY_ISA_VERSION
	.align		4
        /*0054*/ 	.byte	0x03, 0x5f
        /*0056*/ 	.short	0x0101


	//----- nvinfo : EIATTR_VRC_CTA_INIT_COUNT
	.align		4
        /*0058*/ 	.byte	0x02, 0x4a
	.zero		1
	.zero		1


	//----- nvinfo : EIATTR_EXIT_INSTR_OFFSETS
	.align		4
        /*005c*/ 	.byte	0x04, 0x1c
        /*005e*/ 	.short	(.L_31 - .L_30)


	//   ....[0]....
.L_30:
        /*0060*/ 	.word	0x00000b50


	//   ....[1]....
        /*0064*/ 	.word	0x00001290


	//   ....[2]....
        /*0068*/ 	.word	0x00001460


	//----- nvinfo : EIATTR_CRS_STACK_SIZE
	.align		4
.L_31:
        /*006c*/ 	.byte	0x04, 0x1e
        /*006e*/ 	.short	(.L_33 - .L_32)
.L_32:
        /*0070*/ 	.word	0x00000000


	//----- nvinfo : EIATTR_CBANK_PARAM_SIZE
	.align		4
.L_33:
        /*0074*/ 	.byte	0x03, 0x19
        /*0076*/ 	.short	0x0020


	//----- nvinfo : EIATTR_PARAM_CBANK
	.align		4
        /*0078*/ 	.byte	0x04, 0x0a
        /*007a*/ 	.short	(.L_35 - .L_34)
	.align		4
.L_34:
        /*007c*/ 	.word	index@(.nv.constant0._Z8softmaxVPfS_S_m)
        /*0080*/ 	.short	0x0380
        /*0082*/ 	.short	0x0020


	//----- nvinfo : EIATTR_SW_WAR
	.align		4
.L_35:
        /*0084*/ 	.byte	0x04, 0x36
        /*0086*/ 	.short	(.L_37 - .L_36)
.L_36:
        /*0088*/ 	.word	0x00000008
.L_37:


//--------------------- .nv.info._Z7softmaxPfS_m  --------------------------
	.section	.nv.info._Z7softmaxPfS_m,"",@"SHT_CUDA_INFO"
	.sectionflags	@""
	.align	4


	//----- nvinfo : EIATTR_CUDA_API_VERSION
	.align		4
        /*0000*/ 	.byte	0x04, 0x37
        /*0002*/ 	.short	(.L_39 - .L_38)
.L_38:
        /*0004*/ 	.word	0x00000082


	//----- nvinfo : EIATTR_KPARAM_INFO
	.align		4
.L_39:
        /*0008*/ 	.byte	0x04, 0x17
        /*000a*/ 	.short	(.L_41 - .L_40)
.L_40:
        /*000c*/ 	.word	0x00000000
        /*0010*/ 	.short	0x0002
        /*0012*/ 	.short	0x0010
        /*0014*/ 	.byte	0x00, 0xf0, 0x21, 0x00


	//----- nvinfo : EIATTR_KPARAM_INFO
	.align		4
.L_41:
        /*0018*/ 	.byte	0x04, 0x17
        /*001a*/ 	.short	(.L_43 - .L_42)
.L_42:
        /*001c*/ 	.word	0x00000000
        /*0020*/ 	.short	0x0001
        /*0022*/ 	.short	0x0008
        /*0024*/ 	.byte	0x00, 0xf5, 0x21, 0x00


	//----- nvinfo : EIATTR_KPARAM_INFO
	.align		4
.L_43:
        /*0028*/ 	.byte	0x04, 0x17
        /*002a*/ 	.short	(.L_45 - .L_44)
.L_44:
        /*002c*/ 	.word	0x00000000
        /*0030*/ 	.short	0x0000
        /*0032*/ 	.short	0x0000
        /*0034*/ 	.byte	0x00, 0xf5, 0x21, 0x00


	//----- nvinfo : EIATTR_SPARSE_MMA_MASK
	.align		4
.L_45:
        /*0038*/ 	.byte	0x03, 0x50
        /*003a*/ 	.short	0x0000


	//----- nvinfo : EIATTR_MAXREG_COUNT
	.align		4
        /*003c*/ 	.byte	0x03, 0x1b
        /*003e*/ 	.short	0x00ff


	//----- nvinfo : EIATTR_NUM_BARRIERS
	.align		4
        /*0040*/ 	.byte	0x02, 0x4c
        /*0042*/ 	.byte	0x01
	.zero		1


	//----- nvinfo : EIATTR_MERCURY_ISA_VERSION
	.align		4
        /*0044*/ 	.byte	0x03, 0x5f
        /*0046*/ 	.short	0x0101


	//----- nvinfo : EIATTR_VRC_CTA_INIT_COUNT
	.align		4
        /*0048*/ 	.byte	0x02, 0x4a
	.zero		1
	.zero		1


	//----- nvinfo : EIATTR_EXIT_INSTR_OFFSETS
	.align		4
        /*004c*/ 	.byte	0x04, 0x1c
        /*004e*/ 	.short	(.L_47 - .L_46)


	//   ....[0]....
.L_46:
        /*0050*/ 	.word	0x00000be0


	//   ....[1]....
        /*0054*/ 	.word	0x00001320


	//   ....[2]....
        /*0058*/ 	.word	0x000014f0


	//----- nvinfo : EIATTR_CRS_STACK_SIZE
	.align		4
.L_47:
        /*005c*/ 	.byte	0x04, 0x1e
        /*005e*/ 	.short	(.L_49 - .L_48)
.L_48:
        /*0060*/ 	.word	0x00000000


	//----- nvinfo : EIATTR_CBANK_PARAM_SIZE
	.align		4
.L_49:
        /*0064*/ 	.byte	0x03, 0x19
        /*0066*/ 	.short	0x0018


	//----- nvinfo : EIATTR_PARAM_CBANK
	.align		4
        /*0068*/ 	.byte	0x04, 0x0a
        /*006a*/ 	.short	(.L_51 - .L_50)
	.align		4
.L_50:
        /*006c*/ 	.word	index@(.nv.constant0._Z7softmaxPfS_m)
        /*0070*/ 	.short	0x0380
        /*0072*/ 	.short	0x0018


	//----- nvinfo : EIATTR_SW_WAR
	.align		4
.L_51:
        /*0074*/ 	.byte	0x04, 0x36
        /*0076*/ 	.short	(.L_53 - .L_52)
.L_52:
        /*0078*/ 	.word	0x00000008
.L_53:


//--------------------- .nv.callgraph             --------------------------
	.section	.nv.callgraph,"",@"SHT_CUDA_CALLGRAPH"
	.align	4
	.sectionentsize	8
	.align		4
        /*0000*/ 	.word	0x00000000
	.align		4
        /*0004*/ 	.word	0xffffffff
	.align		4
        /*0008*/ 	.word	0x00000000
	.align		4
        /*000c*/ 	.word	0xfffffffe
	.align		4
        /*0010*/ 	.word	0x00000000
	.align		4
        /*0014*/ 	.word	0xfffffffd
	.align		4
        /*0018*/ 	.word	0x00000000
	.align		4
        /*001c*/ 	.word	0xfffffffc


//--------------------- .text._Z8softmaxVPfS_S_m  --------------------------
	.section	.text._Z8softmaxVPfS_S_m,"ax",@progbits
	.align	128
        .global         _Z8softmaxVPfS_S_m
        .type           _Z8softmaxVPfS_S_m,@function
        .size           _Z8softmaxVPfS_S_m,(.L_x_69 - _Z8softmaxVPfS_S_m)
        .other          _Z8softmaxVPfS_S_m,@"STO_CUDA_ENTRY STV_DEFAULT"
_Z8softmaxVPfS_S_m:
.text._Z8softmaxVPfS_S_m:
[----:B------:R-:W-:Y:S01]  /*0000*/  LDC R1, c[0x0][0x37c] ;  /* 0x0000df00ff017b82 */ /* 0x000fe20000000800 */
[----:B------:R-:W0:Y:S07]  /*0010*/  S2R R2, SR_TID.X ;  /* 0x0000000000027919 */ /* 0x000e2e0000002100 */
[----:B------:R-:W1:Y:S01]  /*0020*/  S2UR UR5, SR_CgaCtaId ;  /* 0x00000000000579c3 */ /* 0x000e620000008800 */
[----:B------:R-:W-:Y:S01]  /*0030*/  UMOV UR4, 0x400 ;  /* 0x0000040000047882 */ /* 0x000fe20000000000 */
[----:B------:R-:W2:Y:S01]  /*0040*/  LDCU UR7, c[0x0][0x360] ;  /* 0x00006c00ff0777ac */ /* 0x000ea20008000800 */
[----:B-1----:R-:W-:Y:S01]  /*0050*/  ULEA UR4, UR5, UR4, 0x18 ;  /* 0x0000000405047291 */ /* 0x002fe2000f8ec0ff */
[----:B------:R-:W1:Y:S05]  /*0060*/  LDCU UR5, c[0x0][0x39c] ;  /* 0x00007380ff0577ac */ /* 0x000e6a0008000800 */
[----:B0-----:R-:W-:-:S05]  /*0070*/  LEA R0, R2, UR4, 0x2 ;  /* 0x0000000402007c11 */ /* 0x001fca000f8e10ff */
[----:B------:R0:W-:Y:S01]  /*0080*/  STS [R0], RZ ;  /* 0x000000ff00007388 */ /* 0x0001e20000000800 */
[----:B-1----:R-:W-:-:S09]  /*0090*/  UISETP.NE.U32.AND UP0, UPT, UR5, URZ, UPT ;  /* 0x000000ff0500728c */ /* 0x002fd2000bf05070 */
[----:B0-2---:R-:W-:Y:S05]  /*00a0*/  BRA.U UP0, `(.L_x_0) ;  /* 0x0000000100587547 */ /* 0x005fea000b800000 */
[----:B------:R-:W0:Y:S01]  /*00b0*/  I2F.U32.RP R6, UR7 ;  /* 0x0000000700067d06 */ /* 0x000e220008209000 */
[----:B------:R-:W1:Y:S01]  /*00c0*/  LDC R8, c[0x0][0x398] ;  /* 0x0000e600ff087b82 */ /* 0x000e620000000800 */
[----:B------:R-:W-:-:S06]  /*00d0*/  ISETP.NE.U32.AND P2, PT, RZ, UR7, PT ;  /* 0x00000007ff007c0c */ /* 0x000fcc000bf45070 */
[----:B0-----:R-:W0:Y:S02]  /*00e0*/  MUFU.RCP R6, R6 ;  /* 0x0000000600067308 */ /* 0x001e240000001000 */
[----:B0-----:R-:W-:-:S06]  /*00f0*/  VIADD R4, R6, 0xffffffe ;  /* 0x0ffffffe06047836 */ /* 0x001fcc0000000000 */
[----:B------:R0:W2:Y:S02]  /*0100*/  F2I.FTZ.U32.TRUNC.NTZ R5, R4 ;  /* 0x0000000400057305 */ /* 0x0000a4000021f000 */
[----:B0-----:R-:W-:Y:S02]  /*0110*/  IMAD.MOV.U32 R4, RZ, RZ, RZ ;  /* 0x000000ffff047224 */ /* 0x001fe400078e00ff */
[----:B--2---:R-:W-:-:S04]  /*0120*/  IMAD.MOV R7, RZ, RZ, -R5 ;  /* 0x000000ffff077224 */ /* 0x004fc800078e0a05 */
[----:B------:R-:W-:-:S04]  /*0130*/  IMAD R7, R7, UR7, RZ ;  /* 0x0000000707077c24 */ /* 0x000fc8000f8e02ff */
[----:B------:R-:W-:-:S06]  /*0140*/  IMAD.HI.U32 R5, R5, R7, R4 ;  /* 0x0000000705057227 */ /* 0x000fcc00078e0004 */
[----:B-1----:R-:W-:-:S04]  /*0150*/  IMAD.HI.U32 R5, R5, R8, RZ ;  /* 0x0000000805057227 */ /* 0x002fc800078e00ff */
[----:B------:R-:W-:-:S04]  /*0160*/  IMAD.MOV R7, RZ, RZ, -R5 ;  /* 0x000000ffff077224 */ /* 0x000fc800078e0a05 */
[----:B------:R-:W-:Y:S02]  /*0170*/  IMAD R6, R7, UR7, R8 ;  /* 0x0000000707067c24 */ /* 0x000fe4000f8e0208 */
[----:B------:R-:W-:-:S03]  /*0180*/  IMAD.MOV.U32 R7, RZ, RZ, RZ ;  /* 0x000000ffff077224 */ /* 0x000fc600078e00ff */
[----:B------:R-:W-:-:S13]  /*0190*/  ISETP.GE.U32.AND P0, PT, R6, UR7, PT ;  /* 0x0000000706007c0c */ /* 0x000fda000bf06070 */
[----:B------:R-:W-:Y:S01]  /*01a0*/  @P0 VIADD R6, R6, -UR7 ;  /* 0x8000000706060c36 */ /* 0x000fe20008000000 */
[----:B------:R-:W-:-:S04]  /*01b0*/  @P0 IADD3 R5, PT, PT, R5, 0x1, RZ ;  /* 0x0000000105050810 */ /* 0x000fc80007ffe0ff */
[----:B------:R-:W-:-:S13]  /*01c0*/  ISETP.GE.U32.AND P1, PT, R6, UR7, PT ;  /* 0x0000000706007c0c */ /* 0x000fda000bf26070 */
[----:B------:R-:W-:Y:S01]  /*01d0*/  @P1 VIADD R5, R5, 0x1 ;  /* 0x0000000105051836 */ /* 0x000fe20000000000 */
[----:B------:R-:W-:-:S05]  /*01e0*/  @!P2 LOP3.LUT R5, RZ, UR7, RZ, 0x33, !PT ;  /* 0x00000007ff05ac12 */ /* 0x000fca000f8e33ff */
[----:B------:R-:W-:Y:S01]  /*01f0*/  IMAD.MOV.U32 R6, RZ, RZ, R5 ;  /* 0x000000ffff067224 */ /* 0x000fe200078e0005 */
[----:B------:R-:W-:Y:S06]  /*0200*/  BRA `(.L_x_1) ;  /* 0x0000000000087947 */ /* 0x000fec0003800000 */
.L_x_0:
[----:B------:R-:W-:-:S07]  /*0210*/  MOV R4, 0x230 ;  /* 0x0000023000047802 */ /* 0x000fce0000000f00 */
[----:B------:R-:W-:Y:S05]  /*0220*/  CALL.REL.NOINC `($__internal_0_$__cuda_sm20_div_u64) ;  /* 0x0000001000907944 */ /* 0x000fea0003c00000 */
.L_x_1:
[----:B------:R-:W0:Y:S01]  /*0230*/  LDCU.64 UR4, c[0x0][0x398] ;  /* 0x00007300ff0477ac */ /* 0x000e220008000a00 */
[----:B------:R-:W1:Y:S01]  /*0240*/  LDCU.64 UR10, c[0x0][0x358] ;  /* 0x00006b00ff0a77ac */ /* 0x000e620008000a00 */
[----:B0-----:R-:W-:-:S04]  /*0250*/  UISETP.GT.U32.AND UP0, UPT, UR7, UR4, UPT ;  /* 0x000000040700728c */ /* 0x001fc8000bf04070 */
[----:B------:R-:W-:-:S09]  /*0260*/  UISETP.GT.U32.AND.EX UP0, UPT, URZ, UR5, UPT, UP0 ;  /* 0x00000005ff00728c */ /* 0x000fd2000bf04100 */
[----:B-1----:R-:W-:Y:S05]  /*0270*/  BRA.U UP0, `(.L_x_2) ;  /* 0x0000000500f07547 */ /* 0x002fea000b800000 */
[----:B------:R-:W0:Y:S01]  /*0280*/  S2R R9, SR_CTAID.X ;  /* 0x0000000000097919 */ /* 0x000e220000002500 */
[C---:B------:R-:W-:Y:S01]  /*0290*/  ISETP.GT.U32.AND P1, PT, R6.reuse, 0x1, PT ;  /* 0x000000010600780c */ /* 0x040fe20003f24070 */
[----:B------:R-:W-:Y:S01]  /*02a0*/  IMAD.MOV.U32 R3, RZ, RZ, RZ ;  /* 0x000000ffff037224 */ /* 0x000fe200078e00ff */
[C---:B------:R-:W-:Y:S01]  /*02b0*/  ISETP.GE.U32.AND P2, PT, R6.reuse, 0x4, PT ;  /* 0x000000040600780c */ /* 0x040fe20003f46070 */
[----:B------:R-:W-:Y:S01]  /*02c0*/  IMAD.MOV.U32 R15, RZ, RZ, RZ ;  /* 0x000000ffff0f7224 */ /* 0x000fe200078e00ff */
[C---:B------:R-:W-:Y:S01]  /*02d0*/  ISETP.GT.U32.AND.EX P1, PT, R7.reuse, RZ, PT, P1 ;  /* 0x000000ff0700720c */ /* 0x040fe20003f24110 */
[----:B------:R-:W-:Y:S01]  /*02e0*/  HFMA2 R17, -RZ, RZ, 0, 0 ;  /* 0x00000000ff117431 */ /* 0x000fe200000001ff */
[C---:B------:R-:W-:Y:S02]  /*02f0*/  ISETP.GE.U32.AND.EX P2, PT, R7.reuse, RZ, PT, P2 ;  /* 0x000000ff0700720c */ /* 0x040fe40003f46120 */
[----:B------:R-:W-:Y:S02]  /*0300*/  SEL R21, R6, 0x1, P1 ;  /* 0x0000000106157807 */ /* 0x000fe40000800000 */
[----:B------:R-:W-:-:S02]  /*0310*/  SEL R20, R7, RZ, P1 ;  /* 0x000000ff07147207 */ /* 0x000fc40000800000 */
[----:B------:R-:W-:-:S04]  /*0320*/  LOP3.LUT R14, R21, 0x3, RZ, 0xc0, !PT ;  /* 0x00000003150e7812 */ /* 0x000fc800078ec0ff */
[----:B------:R-:W-:-:S04]  /*0330*/  ISETP.NE.U32.AND P0, PT, R14, RZ, PT ;  /* 0x000000ff0e00720c */ /* 0x000fc80003f05070 */
[----:B------:R-:W-:Y:S01]  /*0340*/  ISETP.NE.AND.EX P0, PT, R15, RZ, PT, P0 ;  /* 0x000000ff0f00720c */ /* 0x000fe20003f05300 */
[----:B0-----:R-:W-:Y:S01]  /*0350*/  IMAD.WIDE.U32 R4, R9, UR4, R2 ;  /* 0x0000000409047c25 */ /* 0x001fe2000f8e0002 */
[----:B------:R-:W-:-:S03]  /*0360*/  UMOV UR4, URZ ;  /* 0x000000ff00047c82 */ /* 0x000fc60008000000 */
[----:B------:R-:W-:Y:S01]  /*0370*/  IMAD R16, R9, UR5, R5 ;  /* 0x0000000509107c24 */ /* 0x000fe2000f8e0205 */
[----:B------:R-:W-:Y:S07]  /*0380*/  @!P2 BRA `(.L_x_3) ;  /* 0x000000040040a947 */ /* 0x000fee0003800000 */
[----:B------:R-:W-:Y:S01]  /*0390*/  LOP3.LUT R21, R21, 0xfffffffc, RZ, 0xc0, !PT ;  /* 0xfffffffc15157812 */ /* 0x000fe200078ec0ff */
[----:B------:R-:W-:Y:S01]  /*03a0*/  IMAD.MOV.U32 R17, RZ, RZ, RZ ;  /* 0x000000ffff117224 */ /* 0x000fe200078e00ff */
[----:B------:R-:W0:Y:S01]  /*03b0*/  LDCU.64 UR12, c[0x0][0x380] ;  /* 0x00007000ff0c77ac */ /* 0x000e220008000a00 */
[----:B------:R-:W-:Y:S02]  /*03c0*/  USHF.L.U32 UR8, UR7, 0x1, URZ ;  /* 0x0000000107087899 */ /* 0x000fe400080006ff */
[----:B------:R-:W-:Y:S01]  /*03d0*/  UIMAD UR9, UR7, 0x3, URZ ;  /* 0x00000003070978a4 */ /* 0x000fe2000f8e02ff */
[----:B------:R-:W-:Y:S01]  /*03e0*/  UMOV UR5, URZ ;  /* 0x000000ff00057c82 */ /* 0x000fe20008000000 */
[----:B------:R-:W-:Y:S01]  /*03f0*/  UMOV UR6, UR7 ;  /* 0x0000000700067c82 */ /* 0x000fe20008000000 */
[----:B------:R-:W-:-:S09]  /*0400*/  UMOV UR4, URZ ;  /* 0x000000ff00047c82 */ /* 0x000fd20008000000 */
.L_x_4:
[----:B------:R-:W-:-:S05]  /*0410*/  IADD3 R8, P1, PT, R4, UR5, RZ ;  /* 0x0000000504087c10 */ /* 0x000fca000ff3e0ff */
[----:B-1----:R-:W-:Y:S01]  /*0420*/  IMAD.X R9, RZ, RZ, R16, P1 ;  /* 0x000000ffff097224 */ /* 0x002fe200008e0610 */
[----:B0-----:R-:W-:-:S04]  /*0430*/  LEA R12, P1, R8, UR12, 0x2 ;  /* 0x0000000c080c7c11 */ /* 0x001fc8000f8210ff */
[----:B------:R-:W-:-:S05]  /*0440*/  LEA.HI.X R13, R8, UR13, R9, 0x2, P1 ;  /* 0x0000000d080d7c11 */ /* 0x000fca00088f1409 */
[----:B------:R-:W2:Y:S01]  /*0450*/  LDG.E R8, desc[UR10][R12.64] ;  /* 0x0000000a0c087981 */ /* 0x000ea2000c1e1900 */
[----:B------:R-:W-:Y:S01]  /*0460*/  IMAD.MOV.U32 R19, RZ, RZ, 0x3bbb989d ;  /* 0x3bbb989dff137424 */ /* 0x000fe200078e00ff */
[----:B------:R-:W-:Y:S01]  /*0470*/  IADD3 R10, P1, PT, R4, UR6, RZ ;  /* 0x00000006040a7c10 */ /* 0x000fe2000ff3e0ff */
[----:B------:R-:W-:-:S04]  /*0480*/  IMAD.MOV.U32 R18, RZ, RZ, 0x437c0000 ;  /* 0x437c0000ff127424 */ /* 0x000fc800078e00ff */
[----:B------:R-:W-:Y:S02]  /*0490*/  IMAD.X R23, RZ, RZ, R16, P1 ;  /* 0x000000ffff177224 */ /* 0x000fe400008e0610 */
[----:B--2---:R-:W-:-:S04]  /*04a0*/  FFMA.SAT R9, R8, R19, 0.5 ;  /* 0x3f00000008097423 */ /* 0x004fc80000002013 */
[----:B------:R-:W-:-:S04]  /*04b0*/  FFMA.RM R9, R9, R18, 12582913 ;  /* 0x4b40000109097423 */ /* 0x000fc80000004012 */
[C---:B------:R-:W-:Y:S01]  /*04c0*/  FADD R11, R9.reuse, -12583039 ;  /* 0xcb40007f090b7421 */ /* 0x040fe20000000000 */
[----:B------:R-:W-:-:S03]  /*04d0*/  SHF.L.U32 R22, R9, 0x17, RZ ;  /* 0x0000001709167819 */ /* 0x000fc600000006ff */
[----:B------:R-:W-:-:S04]  /*04e0*/  FFMA R11, R8, 1.4426950216293334961, -R11 ;  /* 0x3fb8aa3b080b7823 */ /* 0x000fc8000000080b */
[----:B------:R-:W-:Y:S01]  /*04f0*/  FFMA R11, R8, 1.925963033500011079e-08, R11 ;  /* 0x32a57060080b7823 */ /* 0x000fe2000000000b */
[----:B------:R-:W-:-:S04]  /*0500*/  LEA R8, P1, R10, UR12, 0x2 ;  /* 0x0000000c0a087c11 */ /* 0x000fc8000f8210ff */
[----:B------:R-:W-:Y:S01]  /*0510*/  LEA.HI.X R9, R10, UR13, R23, 0x2, P1 ;  /* 0x0000000d0a097c11 */ /* 0x000fe200088f1417 */
[----:B------:R-:W0:Y:S02]  /*0520*/  MUFU.EX2 R11, R11 ;  /* 0x0000000b000b7308 */ /* 0x000e240000000800 */
[----:B0-----:R-:W-:-:S05]  /*0530*/  FMUL R22, R22, R11 ;  /* 0x0000000b16167220 */ /* 0x001fca0000400000 */
[----:B------:R0:W-:Y:S04]  /*0540*/  STG.E desc[UR10][R12.64], R22 ;  /* 0x000000160c007986 */ /* 0x0001e8000c10190a */
[----:B------:R-:W2:Y:S02]  /*0550*/  LDG.E R10, desc[UR10][R8.64] ;  /* 0x0000000a080a7981 */ /* 0x000ea4000c1e1900 */
[----:B--2---:R-:W-:-:S04]  /*0560*/  FFMA.SAT R23, R10, R19, 0.5 ;  /* 0x3f0000000a177423 */ /* 0x004fc80000002013 */
[----:B------:R-:W-:-:S04]  /*0570*/  FFMA.RM R23, R23, R18, 12582913 ;  /* 0x4b40000117177423 */ /* 0x000fc80000004012 */
[C---:B------:R-:W-:Y:S01]  /*0580*/  FADD R11, R23.reuse, -12583039 ;  /* 0xcb40007f170b7421 */ /* 0x040fe20000000000 */
[----:B------:R-:W-:-:S03]  /*0590*/  IMAD.SHL.U32 R23, R23, 0x800000, RZ ;  /* 0x0080000017177824 */ /* 0x000fc600078e00ff */
[----:B------:R-:W-:-:S04]  /*05a0*/  FFMA R11, R10, 1.4426950216293334961, -R11 ;  /* 0x3fb8aa3b0a0b7823 */ /* 0x000fc8000000080b */
[----:B------:R-:W-:Y:S01]  /*05b0*/  FFMA R24, R10, 1.925963033500011079e-08, R11 ;  /* 0x32a570600a187823 */ /* 0x000fe2000000000b */
[----:B------:R-:W-:-:S05]  /*05c0*/  IADD3 R11, P1, PT, R4, UR8, RZ ;  /* 0x00000008040b7c10 */ /* 0x000fca000ff3e0ff */
[----:B------:R-:W1:Y:S01]  /*05d0*/  MUFU.EX2 R24, R24 ;  /* 0x0000001800187308 */ /* 0x000e620000000800 */
[----:B------:R-:W-:Y:S01]  /*05e0*/  IMAD.X R26, RZ, RZ, R16, P1 ;  /* 0x000000ffff1a7224 */ /* 0x000fe200008e0610 */
[----:B------:R-:W-:-:S04]  /*05f0*/  LEA R10, P1, R11, UR12, 0x2 ;  /* 0x0000000c0b0a7c11 */ /* 0x000fc8000f8210ff */
[----:B------:R-:W-:Y:S01]  /*0600*/  LEA.HI.X R11, R11, UR13, R26, 0x2, P1 ;  /* 0x0000000d0b0b7c11 */ /* 0x000fe200088f141a */
[----:B-1----:R-:W-:-:S05]  /*0610*/  FMUL R23, R23, R24 ;  /* 0x0000001817177220 */ /* 0x002fca0000400000 */
[----:B------:R1:W-:Y:S04]  /*0620*/  STG.E desc[UR10][R8.64], R23 ;  /* 0x0000001708007986 */ /* 0x0003e8000c10190a */
[----:B0-----:R-:W2:Y:S01]  /*0630*/  LDG.E R12, desc[UR10][R10.64] ;  /* 0x0000000a0a0c7981 */ /* 0x001ea2000c1e1900 */
[----:B------:R-:W-:-:S05]  /*0640*/  IADD3 R26, P1, PT, R4, UR9, RZ ;  /* 0x00000009041a7c10 */ /* 0x000fca000ff3e0ff */
[----:B------:R-:W-:Y:S02]  /*0650*/  IMAD.X R27, RZ, RZ, R16, P1 ;  /* 0x000000ffff1b7224 */ /* 0x000fe400008e0610 */
[----:B--2---:R-:W-:-:S04]  /*0660*/  FFMA.SAT R13, R12, R19, 0.5 ;  /* 0x3f0000000c0d7423 */ /* 0x004fc80000002013 */
[----:B------:R-:W-:-:S04]  /*0670*/  FFMA.RM R13, R13, R18, 12582913 ;  /* 0x4b4000010d0d7423 */ /* 0x000fc80000004012 */
[C---:B------:R-:W-:Y:S01]  /*0680*/  FADD R25, R13.reuse, -12583039 ;  /* 0xcb40007f0d197421 */ /* 0x040fe20000000000 */
[----:B-1----:R-:W-:-:S03]  /*0690*/  IMAD.SHL.U32 R9, R13, 0x800000, RZ ;  /* 0x008000000d097824 */ /* 0x002fc600078e00ff */
[----:B------:R-:W-:-:S04]  /*06a0*/  FFMA R25, R12, 1.4426950216293334961, -R25 ;  /* 0x3fb8aa3b0c197823 */ /* 0x000fc80000000819 */
[----:B------:R-:W-:Y:S01]  /*06b0*/  FFMA R25, R12, 1.925963033500011079e-08, R25 ;  /* 0x32a570600c197823 */ /* 0x000fe20000000019 */
[----:B------:R-:W-:-:S03]  /*06c0*/  LEA R12, P1, R26, UR12, 0x2 ;  /* 0x0000000c1a0c7c11 */ /* 0x000fc6000f8210ff */
[----:B------:R-:W0:Y:S01]  /*06d0*/  MUFU.EX2 R24, R25 ;  /* 0x0000001900187308 */ /* 0x000e220000000800 */
[----:B------:R-:W-:Y:S01]  /*06e0*/  LEA.HI.X R13, R26, UR13, R27, 0x2, P1 ;  /* 0x0000000d1a0d7c11 */ /* 0x000fe200088f141b */
[----:B0-----:R-:W-:-:S05]  /*06f0*/  FMUL R9, R9, R24 ;  /* 0x0000001809097220 */ /* 0x001fca0000400000 */
[----:B------:R1:W-:Y:S04]  /*0700*/  STG.E desc[UR10][R10.64], R9 ;  /* 0x000000090a007986 */ /* 0x0003e8000c10190a */
[----:B------:R-:W2:Y:S01]  /*0710*/  LDG.E R8, desc[UR10][R12.64] ;  /* 0x0000000a0c087981 */ /* 0x000ea2000c1e1900 */
[----:B------:R-:W-:Y:S01]  /*0720*/  IADD3 R21, P1, PT, R21, -0x4, RZ ;  /* 0xfffffffc15157810 */ /* 0x000fe20007f3e0ff */
[----:B------:R-:W-:Y:S01]  /*0730*/  FADD R22, R22, R17 ;  /* 0x0000001116167221 */ /* 0x000fe20000000000 */
[----:B------:R-:W-:Y:S02]  /*0740*/  UIADD3 UR4, UPT, UPT, UR4, 0x4, URZ ;  /* 0x0000000404047890 */ /* 0x000fe4000fffe0ff */
[----:B------:R-:W-:Y:S01]  /*0750*/  IADD3.X R20, PT, PT, R20, -0x1, RZ, P1, !PT ;  /* 0xffffffff14147810 */ /* 0x000fe20000ffe4ff */
[----:B------:R-:W-:Y:S01]  /*0760*/  FADD R22, R22, R23 ;  /* 0x0000001716167221 */ /* 0x000fe20000000000 */
[----:B------:R-:W-:Y:S01]  /*0770*/  ISETP.NE.U32.AND P1, PT, R21, RZ, PT ;  /* 0x000000ff1500720c */ /* 0x000fe20003f25070 */
[----:B------:R-:W-:-:S02]  /*0780*/  ULEA UR6, UR7, UR6, 0x2 ;  /* 0x0000000607067291 */ /* 0x000fc4000f8e10ff */
[----:B------:R-:W-:Y:S01]  /*0790*/  FADD R22, R22, R9 ;  /* 0x0000000916167221 */ /* 0x000fe20000000000 */
[----:B------:R-:W-:Y:S01]  /*07a0*/  ISETP.NE.AND.EX P1, PT, R20, RZ, PT, P1 ;  /* 0x000000ff1400720c */ /* 0x000fe20003f25310 */
[----:B------:R-:W-:Y:S02]  /*07b0*/  ULEA UR8, UR7, UR8, 0x2 ;  /* 0x0000000807087291 */ /* 0x000fe4000f8e10ff */
[----:B------:R-:W-:Y:S02]  /*07c0*/  ULEA UR9, UR7, UR9, 0x2 ;  /* 0x0000000907097291 */ /* 0x000fe4000f8e10ff */
[----:B------:R-:W-:Y:S01]  /*07d0*/  ULEA UR5, UR7, UR5, 0x2 ;  /* 0x0000000507057291 */ /* 0x000fe2000f8e10ff */
[----:B--2---:R-:W-:-:S04]  /*07e0*/  FFMA.SAT R19, R8, R19, 0.5 ;  /* 0x3f00000008137423 */ /* 0x004fc80000002013 */
[----:B------:R-:W-:-:S04]  /*07f0*/  FFMA.RM R19, R19, R18, 12582913 ;  /* 0x4b40000113137423 */ /* 0x000fc80000004012 */
[C---:B------:R-:W-:Y:S01]  /*0800*/  FADD R25, R19.reuse, -12583039 ;  /* 0xcb40007f13197421 */ /* 0x040fe20000000000 */
[----:B------:R-:W-:-:S03]  /*0810*/  SHF.L.U32 R19, R19, 0x17, RZ ;  /* 0x0000001713137819 */ /* 0x000fc600000006ff */
[----:B------:R-:W-:-:S04]  /*0820*/  FFMA R25, R8, 1.4426950216293334961, -R25 ;  /* 0x3fb8aa3b08197823 */ /* 0x000fc80000000819 */
[----:B------:R-:W-:-:S04]  /*0830*/  FFMA R25, R8, 1.925963033500011079e-08, R25 ;  /* 0x32a5706008197823 */ /* 0x000fc80000000019 */
[----:B------:R-:W0:Y:S02]  /*0840*/  MUFU.EX2 R8, R25 ;  /* 0x0000001900087308 */ /* 0x000e240000000800 */
[----:B0-----:R-:W-:-:S04]  /*0850*/  FMUL R19, R19, R8 ;  /* 0x0000000813137220 */ /* 0x001fc80000400000 */
[----:B------:R-:W-:Y:S01]  /*0860*/  FADD R17, R22, R19 ;  /* 0x0000001316117221 */ /* 0x000fe20000000000 */
[----:B------:R1:W-:Y:S01]  /*0870*/  STG.E desc[UR10][R12.64], R19 ;  /* 0x000000130c007986 */ /* 0x0003e2000c10190a */
[----:B------:R-:W-:Y:S05]  /*0880*/  @P1 BRA `(.L_x_4) ;  /* 0xfffffff800e01947 */ /* 0x000fea000383ffff */
.L_x_3:
[----:B------:R-:W-:Y:S05]  /*0890*/  @!P0 BRA `(.L_x_5) ;  /* 0x0000000000648947 */ /* 0x000fea0003800000 */
[----:B------:R-:W0:Y:S01]  /*08a0*/  LDCU.64 UR8, c[0x0][0x380] ;  /* 0x00007000ff0877ac */ /* 0x000e220008000a00 */
[----:B------:R-:W-:-:S12]  /*08b0*/  UIMAD UR4, UR7, UR4, URZ ;  /* 0x00000004070472a4 */ /* 0x000fd8000f8e02ff */
.L_x_6:
[----:B-12---:R-:W-:-:S05]  /*08c0*/  IADD3 R9, P0, PT, R4, UR4, RZ ;  /* 0x0000000404097c10 */ /* 0x006fca000ff1e0ff */
[----:B------:R-:W-:Y:S01]  /*08d0*/  IMAD.X R10, RZ, RZ, R16, P0 ;  /* 0x000000ffff0a7224 */ /* 0x000fe200000e0610 */
[----:B0-----:R-:W-:-:S04]  /*08e0*/  LEA R8, P0, R9, UR8, 0x2 ;  /* 0x0000000809087c11 */ /* 0x001fc8000f8010ff */
[----:B------:R-:W-:-:S05]  /*08f0*/  LEA.HI.X R9, R9, UR9, R10, 0x2, P0 ;  /* 0x0000000909097c11 */ /* 0x000fca00080f140a */
[----:B------:R-:W2:Y:S01]  /*0900*/  LDG.E R10, desc[UR10][R8.64] ;  /* 0x0000000a080a7981 */ /* 0x000ea2000c1e1900 */
[----:B------:R-:W-:Y:S01]  /*0910*/  IMAD.MOV.U32 R11, RZ, RZ, 0x3bbb989d ;  /* 0x3bbb989dff0b7424 */ /* 0x000fe200078e00ff */
[----:B------:R-:W-:Y:S01]  /*0920*/  IADD3 R14, P0, PT, R14, -0x1, RZ ;  /* 0xffffffff0e0e7810 */ /* 0x000fe20007f1e0ff */
[----:B------:R-:W-:Y:S01]  /*0930*/  IMAD.MOV.U32 R12, RZ, RZ, 0x437c0000 ;  /* 0x437c0000ff0c7424 */ /* 0x000fe200078e00ff */
[----:B------:R-:W-:Y:S02]  /*0940*/  UIADD3 UR4, UPT, UPT, UR7, UR4, URZ ;  /* 0x0000000407047290 */ /* 0x000fe4000fffe0ff */
[----:B------:R-:W-:Y:S02]  /*0950*/  IADD3.X R15, PT, PT, R15, -0x1, RZ, P0, !PT ;  /* 0xffffffff0f0f7810 */ /* 0x000fe400007fe4ff */
[----:B------:R-:W-:-:S04]  /*0960*/  ISETP.NE.U32.AND P0, PT, R14, RZ, PT ;  /* 0x000000ff0e00720c */ /* 0x000fc80003f05070 */
[----:B------:R-:W-:Y:S01]  /*0970*/  ISETP.NE.AND.EX P0, PT, R15, RZ, PT, P0 ;  /* 0x000000ff0f00720c */ /* 0x000fe20003f05300 */
[----:B--2---:R-:W-:-:S04]  /*0980*/  FFMA.SAT R11, R10, R11, 0.5 ;  /* 0x3f0000000a0b7423 */ /* 0x004fc8000000200b */
[----:B------:R-:W-:-:S04]  /*0990*/  FFMA.RM R11, R11, R12, 12582913 ;  /* 0x4b4000010b0b7423 */ /* 0x000fc8000000400c */
[C---:B------:R-:W-:Y:S01]  /*09a0*/  FADD R13, R11.reuse, -12583039 ;  /* 0xcb40007f0b0d7421 */ /* 0x040fe20000000000 */
[----:B------:R-:W-:-:S03]  /*09b0*/  IMAD.SHL.U32 R11, R11, 0x800000, RZ ;  /* 0x008000000b0b7824 */ /* 0x000fc600078e00ff */
[----:B------:R-:W-:-:S04]  /*09c0*/  FFMA R13, R10, 1.4426950216293334961, -R13 ;  /* 0x3fb8aa3b0a0d7823 */ /* 0x000fc8000000080d */
[----:B------:R-:W-:-:S04]  /*09d0*/  FFMA R13, R10, 1.925963033500011079e-08, R13 ;  /* 0x32a570600a0d7823 */ /* 0x000fc8000000000d */
[----:B------:R-:W0:Y:S02]  /*09e0*/  MUFU.EX2 R10, R13 ;  /* 0x0000000d000a7308 */ /* 0x000e240000000800 */
[----:B0-----:R-:W-:-:S04]  /*09f0*/  FMUL R10, R11, R10 ;  /* 0x0000000a0b0a7220 */ /* 0x001fc80000400000 */
[----:B------:R-:W-:Y:S01]  /*0a00*/  FADD R17, R10, R17 ;  /* 0x000000110a117221 */ /* 0x000fe20000000000 */
[----:B------:R2:W-:Y:S01]  /*0a10*/  STG.E desc[UR10][R8.64], R10 ;  /* 0x0000000a08007986 */ /* 0x0005e2000c10190a */
[----:B------:R-:W-:Y:S05]  /*0a20*/  @P0 BRA `(.L_x_6) ;  /* 0xfffffffc00a40947 */ /* 0x000fea000383ffff */
.L_x_5:
[----:B------:R0:W-:Y:S02]  /*0a30*/  STS [R0], R17 ;  /* 0x0000001100007388 */ /* 0x0001e40000000800 */
.L_x_2:
[----:B-12---:R-:W1:Y:S01]  /*0a40*/  LDC.64 R10, c[0x0][0x398] ;  /* 0x0000e600ff0a7b82 */ /* 0x006e620000000a00 */
[----:B------:R-:W-:Y:S02]  /*0a50*/  UISETP.GE.U32.AND UP0, UPT, UR7, 0x2, UPT ;  /* 0x000000020700788c */ /* 0x000fe4000bf06070 */
[----:B-1----:R-:W-:-:S04]  /*0a60*/  ISETP.LT.U32.AND P0, PT, R10, UR7, PT ;  /* 0x000000070a007c0c */ /* 0x002fc8000bf01070 */
[----:B------:R-:W-:-:S03]  /*0a70*/  ISETP.GT.U32.AND.EX P0, PT, RZ, R11, PT, P0 ;  /* 0x0000000bff00720c */ /* 0x000fc60003f04100 */
[----:B------:R-:W-:Y:S10]  /*0a80*/  BRA.U !UP0, `(.L_x_7) ;  /* 0x0000000108307547 */ /* 0x000ff4000b800000 */
[----:B------:R-:W-:-:S07]  /*0a90*/  MOV R4, UR7 ;  /* 0x0000000700047c02 */ /* 0x000fce0008000f00 */
.L_x_8:
[----:B------:R-:W-:Y:S01]  /*0aa0*/  BAR.SYNC.DEFER_BLOCKING 0x0 ;  /* 0x0000000000007b1d */ /* 0x000fe20000010000 */
[----:B------:R-:W-:-:S04]  /*0ab0*/  SHF.R.U32.HI R13, RZ, 0x1, R4 ;  /* 0x00000001ff0d7819 */ /* 0x000fc80000011604 */
[----:B------:R-:W-:-:S13]  /*0ac0*/  ISETP.GE.U32.AND P1, PT, R2, R13, PT ;  /* 0x0000000d0200720c */ /* 0x000fda0003f26070 */
[----:B------:R-:W-:Y:S01]  /*0ad0*/  @!P1 IMAD R5, R13, 0x4, R0 ;  /* 0x000000040d059824 */ /* 0x000fe200078e0200 */
[----:B------:R-:W-:Y:S05]  /*0ae0*/  @!P1 LDS R8, [R0] ;  /* 0x0000000000089984 */ /* 0x000fea0000000800 */
[----:B------:R-:W1:Y:S02]  /*0af0*/  @!P1 LDS R5, [R5] ;  /* 0x0000000005059984 */ /* 0x000e640000000800 */
[----:B-1----:R-:W-:-:S05]  /*0b00*/  @!P1 FADD R9, R5, R8 ;  /* 0x0000000805099221 */ /* 0x002fca0000000000 */
[----:B------:R1:W-:Y:S01]  /*0b10*/  @!P1 STS [R0], R9 ;  /* 0x0000000900009388 */ /* 0x0003e20000000800 */
[----:B------:R-:W-:Y:S01]  /*0b20*/  ISETP.GE.U32.AND P1, PT, R4, 0x4, PT ;  /* 0x000000040400780c */ /* 0x000fe20003f26070 */
[----:B------:R-:W-:-:S12]  /*0b30*/  IMAD.MOV.U32 R4, RZ, RZ, R13 ;  /* 0x000000ffff047224 */ /* 0x000fd800078e000d */
[----:B-1----:R-:W-:Y:S05]  /*0b40*/  @P1 BRA `(.L_x_8) ;  /* 0xfffffffc00d41947 */ /* 0x002fea000383ffff */
.L_x_7:
[----:B------:R-:W-:Y:S05]  /*0b50*/  @P0 EXIT ;  /* 0x000000000000094d */ /* 0x000fea0003800000 */
[----:B------:R-:W1:Y:S01]  /*0b60*/  S2UR UR5, SR_CgaCtaId ;  /* 0x00000000000579c3 */ /* 0x000e620000008800 */
[----:B------:R-:W-:Y:S01]  /*0b70*/  UMOV UR4, 0x400 ;  /* 0x0000040000047882 */ /* 0x000fe20000000000 */
[C---:B------:R-:W-:Y:S01]  /*0b80*/  ISETP.GE.U32.AND P1, PT, R6.reuse, 0x4, PT ;  /* 0x000000040600780c */ /* 0x040fe20003f26070 */
[----:B------:R-:W-:Y:S01]  /*0b90*/  IMAD.MOV.U32 R4, RZ, RZ, R2 ;  /* 0x000000ffff047224 */ /* 0x000fe200078e0002 */
[----:B------:R-:W-:Y:S01]  /*0ba0*/  ISETP.GT.U32.AND P0, PT, R6, 0x1, PT ;  /* 0x000000010600780c */ /* 0x000fe20003f04070 */
[----:B------:R-:W-:Y:S01]  /*0bb0*/  IMAD.MOV.U32 R5, RZ, RZ, RZ ;  /* 0x000000ffff057224 */ /* 0x000fe200078e00ff */
[C---:B------:R-:W-:Y:S02]  /*0bc0*/  ISETP.GE.U32.AND.EX P1, PT, R7.reuse, RZ, PT, P1 ;  /* 0x000000ff0700720c */ /* 0x040fe40003f26110 */
[----:B------:R-:W-:-:S04]  /*0bd0*/  ISETP.GT.U32.AND.EX P0, PT, R7, RZ, PT, P0 ;  /* 0x000000ff0700720c */ /* 0x000fc80003f04100 */
[----:B------:R-:W-:Y:S02]  /*0be0*/  SEL R13, R6, 0x1, P0 ;  /* 0x00000001060d7807 */ /* 0x000fe40000000000 */
[----:B------:R-:W-:Y:S02]  /*0bf0*/  SEL R12, R7, RZ, P0 ;  /* 0x000000ff070c7207 */ /* 0x000fe40000000000 */
[----:B------:R-:W-:Y:S01]  /*0c00*/  LOP3.LUT R2, R13, 0x3, RZ, 0xc0, !PT ;  /* 0x000000030d027812 */ /* 0x000fe200078ec0ff */
[----:B-1----:R-:W-:-:S09]  /*0c10*/  ULEA UR4, UR5, UR4, 0x18 ;  /* 0x0000000405047291 */ /* 0x002fd2000f8ec0ff */
[----:B------:R-:W1:Y:S02]  /*0c20*/  LDS R3, [UR4] ;  /* 0x00000004ff037984 */ /* 0x000e640008000800 */
[----:B------:R-:W2:Y:S02]  /*0c30*/  S2UR UR4, SR_CTAID.X ;  /* 0x00000000000479c3 */ /* 0x000ea40000002500 */
[----:B--2---:R-:W-:Y:S01]  /*0c40*/  IMAD.WIDE.U32 R4, R10, UR4, R4 ;  /* 0x000000040a047c25 */ /* 0x004fe2000f8e0004 */
[----:B------:R-:W-:-:S03]  /*0c50*/  MOV R10, RZ ;  /* 0x000000ff000a7202 */ /* 0x000fc60000000f00 */
[----:B------:R-:W-:Y:S01]  /*0c60*/  IMAD R11, R11, UR4, R5 ;  /* 0x000000040b0b7c24 */ /* 0x000fe2000f8e0205 */
[----:B------:R-:W-:Y:S01]  /*0c70*/  UMOV UR4, URZ ;  /* 0x000000ff00047c82 */ /* 0x000fe20008000000 */
[----:B------:R-:W-:Y:S05]  /*0c80*/  @!P1 BRA `(.L_x_9) ;  /* 0x0000000400789947 */ /* 0x000fea0003800000 */
[----:B------:R-:W-:Y:S01]  /*0c90*/  LOP3.LUT R13, R13, 0xfffffffc, RZ, 0xc0, !PT ;  /* 0xfffffffc0d0d7812 */ /* 0x000fe200078ec0ff */
[----:B------:R-:W2:Y:S01]  /*0ca0*/  LDCU.64 UR12, c[0x0][0x380] ;  /* 0x00007000ff0c77ac */ /* 0x000ea20008000a00 */
[----:B------:R-:W-:Y:S02]  /*0cb0*/  USHF.L.U32 UR8, UR7, 0x1, URZ ;  /* 0x0000000107087899 */ /* 0x000fe400080006ff */
[----:B------:R-:W-:Y:S01]  /*0cc0*/  UIMAD UR9, UR7, 0x3, URZ ;  /* 0x00000003070978a4 */ /* 0x000fe2000f8e02ff */
[----:B------:R-:W-:Y:S01]  /*0cd0*/  UMOV UR5, URZ ;  /* 0x000000ff00057c82 */ /* 0x000fe20008000000 */
[----:B------:R-:W-:Y:S01]  /*0ce0*/  UMOV UR6, UR7 ;  /* 0x0000000700067c82 */ /* 0x000fe20008000000 */
[----:B------:R-:W-:-:S09]  /*0cf0*/  UMOV UR4, URZ ;  /* 0x000000ff00047c82 */ /* 0x000fd20008000000 */
.L_x_18:
[----:B0-----:R-:W-:-:S05]  /*0d00*/  IADD3 R0, P0, PT, R4, UR5, RZ ;  /* 0x0000000504007c10 */ /* 0x001fca000ff1e0ff */
[----:B------:R-:W-:Y:S01]  /*0d10*/  IMAD.X R7, RZ, RZ, R11, P0 ;  /* 0x000000ffff077224 */ /* 0x000fe200000e060b */
[----:B--2---:R-:W-:-:S04]  /*0d20*/  LEA R8, P0, R0, UR12, 0x2 ;  /* 0x0000000c00087c11 */ /* 0x004fc8000f8010ff */
[----:B------:R-:W-:-:S05]  /*0d30*/  LEA.HI.X R9, R0, UR13, R7, 0x2, P0 ;  /* 0x0000000d00097c11 */ /* 0x000fca00080f1407 */
[----:B------:R-:W2:Y:S01]  /*0d40*/  LDG.E R0, desc[UR10][R8.64] ;  /* 0x0000000a08007981 */ /* 0x000ea2000c1e1900 */
[----:B-1----:R-:W0:Y:S01]  /*0d50*/  MUFU.RCP R6, R3 ;  /* 0x0000000300067308 */ /* 0x002e220000001000 */
[----:B------:R-:W-:Y:S01]  /*0d60*/  BSSY.RECONVERGENT B0, `(.L_x_10) ;  /* 0x000000b000007945 */ /* 0x000fe20003800200 */
[----:B0-----:R-:W-:-:S04]  /*0d70*/  FFMA R7, -R3, R6, 1 ;  /* 0x3f80000003077423 */ /* 0x001fc80000000106 */
[----:B------:R-:W-:Y:S02]  /*0d80*/  FFMA R7, R6, R7, R6 ;  /* 0x0000000706077223 */ /* 0x000fe40000000006 */
[----:B--2---:R-:W0:Y:S02]  /*0d90*/  FCHK P0, R0, R3 ;  /* 0x0000000300007302 */ /* 0x004e240000000000 */
[----:B------:R-:W-:-:S04]  /*0da0*/  FFMA R6, R0, R7, RZ ;  /* 0x0000000700067223 */ /* 0x000fc800000000ff */
[----:B------:R-:W-:-:S04]  /*0db0*/  FFMA R14, -R3, R6, R0 ;  /* 0x00000006030e7223 */ /* 0x000fc80000000100 */
[----:B------:R-:W-:Y:S01]  /*0dc0*/  FFMA R15, R7, R14, R6 ;  /* 0x0000000e070f7223 */ /* 0x000fe20000000006 */
[----:B0-----:R-:W-:Y:S06]  /*0dd0*/  @!P0 BRA `(.L_x_11) ;  /* 0x00000000000c8947 */ /* 0x001fec0003800000 */
[----:B------:R-:W-:-:S07]  /*0de0*/  MOV R14, 0xe00 ;  /* 0x00000e00000e7802 */ /* 0x000fce0000000f00 */
[----:B------:R-:W-:Y:S05]  /*0df0*/  CALL.REL.NOINC `($__internal_1_$__cuda_sm3x_div_rn_noftz_f32_slowpath) ;  /* 0x0000000800a87944 */ /* 0x000fea0003c00000 */
[----:B------:R-:W-:-:S07]  /*0e00*/  IMAD.MOV.U32 R15, RZ, RZ, R17 ;  /* 0x000000ffff0f7224 */ /* 0x000fce00078e0011 */
.L_x_11:
[----:B------:R-:W-:Y:S05]  /*0e10*/  BSYNC.RECONVERGENT B0 ;  /* 0x0000000000007941 */ /* 0x000fea0003800200 */
.L_x_10:
[----:B------:R-:W-:Y:S01]  /*0e20*/  IADD3 R0, P0, PT, R4, UR6, RZ ;  /* 0x0000000604007c10 */ /* 0x000fe2000ff1e0ff */
[----:B------:R0:W-:Y:S04]  /*0e30*/  STG.E desc[UR10][R8.64], R15 ;  /* 0x0000000f08007986 */ /* 0x0001e8000c10190a */
[----:B------:R-:W-:Y:S01]  /*0e40*/  IMAD.X R7, RZ, RZ, R11, P0 ;  /* 0x000000ffff077224 */ /* 0x000fe200000e060b */
[----:B------:R-:W-:-:S04]  /*0e50*/  LEA R6, P0, R0, UR12, 0x2 ;  /* 0x0000000c00067c11 */ /* 0x000fc8000f8010ff */
[----:B------:R-:W-:-:S05]  /*0e60*/  LEA.HI.X R7, R0, UR13, R7, 0x2, P0 ;  /* 0x0000000d00077c11 */ /* 0x000fca00080f1407 */
[----:B------:R-:W2:Y:S01]  /*0e70*/  LDG.E R16, desc[UR10][R6.64] ;  /* 0x0000000a06107981 */ /* 0x000ea2000c1e1900 */
[----:B------:R-:W1:Y:S01]  /*0e80*/  MUFU.RCP R0, R3 ;  /* 0x0000000300007308 */ /* 0x000e620000001000 */
[----:B------:R-:W-:Y:S01]  /*0e90*/  BSSY.RECONVERGENT B0, `(.L_x_12) ;  /* 0x000000b000007945 */ /* 0x000fe20003800200 */
[----:B-1----:R-:W-:-:S04]  /*0ea0*/  FFMA R17, -R3, R0, 1 ;  /* 0x3f80000003117423 */ /* 0x002fc80000000100 */
[----:B------:R-:W-:Y:S02]  /*0eb0*/  FFMA R0, R0, R17, R0 ;  /* 0x0000001100007223 */ /* 0x000fe40000000000 */
[----:B--2---:R-:W1:Y:S02]  /*0ec0*/  FCHK P0, R16, R3 ;  /* 0x0000000310007302 */ /* 0x004e640000000000 */
[----:B------:R-:W-:-:S04]  /*0ed0*/  FFMA R14, R0, R16, RZ ;  /* 0x00000010000e7223 */ /* 0x000fc800000000ff */
[----:B------:R-:W-:-:S04]  /*0ee0*/  FFMA R17, -R3, R14, R16 ;  /* 0x0000000e03117223 */ /* 0x000fc80000000110 */
[----:B------:R-:W-:Y:S01]  /*0ef0*/  FFMA R17, R0, R17, R14 ;  /* 0x0000001100117223 */ /* 0x000fe2000000000e */
[----:B01----:R-:W-:Y:S06]  /*0f00*/  @!P0 BRA `(.L_x_13) ;  /* 0x00000000000c8947 */ /* 0x003fec0003800000 */
[----:B------:R-:W-:Y:S01]  /*0f10*/  IMAD.MOV.U32 R0, RZ, RZ, R16 ;  /* 0x000000ffff007224 */ /* 0x000fe200078e0010 */
[----:B------:R-:W-:-:S07]  /*0f20*/  MOV R14, 0xf40 ;  /* 0x00000f40000e7802 */ /* 0x000fce0000000f00 */
[----:B------:R-:W-:Y:S05]  /*0f30*/  CALL.REL.NOINC `($__internal_1_$__cuda_sm3x_div_rn_noftz_f32_slowpath) ;  /* 0x0000000800587944 */ /* 0x000fea0003c00000 */
.L_x_13:
[----:B------:R-:W-:Y:S05]  /*0f40*/  BSYNC.RECONVERGENT B0 ;  /* 0x0000000000007941 */ /* 0x000fea0003800200 */
.L_x_12:
[----:B------:R-:W-:Y:S01]  /*0f50*/  IADD3 R0, P0, PT, R4, UR8, RZ ;  /* 0x0000000804007c10 */ /* 0x000fe2000ff1e0ff */
[----:B------:R0:W-:Y:S03]  /*0f60*/  STG.E desc[UR10][R6.64], R17 ;  /* 0x0000001106007986 */ /* 0x0001e6000c10190a */
[----:B------:R-:W-:Y:S02]  /*0f70*/  IADD3.X R9, PT, PT, RZ, R11, RZ, P0, !PT ;  /* 0x0000000bff097210 */ /* 0x000fe400007fe4ff */
        /* <DEDUP_REMOVED lines=15> */
[----:B------:R-:W-:-:S07]  /*1070*/  IMAD.MOV.U32 R15, RZ, RZ, R17 ;  /* 0x000000ffff0f7224 */ /* 0x000fce00078e0011 */
.L_x_15:
[----:B------:R-:W-:Y:S05]  /*1080*/  BSYNC.RECONVERGENT B0 ;  /* 0x0000000000007941 */ /* 0x000fea0003800200 */
.L_x_14:
        /* <DEDUP_REMOVED lines=18> */
.L_x_17:
[----:B------:R-:W-:Y:S05]  /*11b0*/  BSYNC.RECONVERGENT B0 ;  /* 0x0000000000007941 */ /* 0x000fea0003800200 */
.L_x_16:
[----:B------:R-:W-:Y:S01]  /*11c0*/  IADD3 R13, P0, PT, R13, -0x4, RZ ;  /* 0xfffffffc0d0d7810 */ /* 0x000fe20007f1e0ff */
[----:B------:R3:W-:Y:S01]  /*11d0*/  STG.E desc[UR10][R6.64], R17 ;  /* 0x0000001106007986 */ /* 0x0007e2000c10190a */
[----:B------:R-:W-:Y:S02]  /*11e0*/  UIADD3 UR4, UPT, UPT, UR4, 0x4, URZ ;  /* 0x0000000404047890 */ /* 0x000fe4000fffe0ff */
[----:B------:R-:W-:Y:S01]  /*11f0*/  IADD3.X R12, PT, PT, R12, -0x1, RZ, P0, !PT ;  /* 0xffffffff0c0c7810 */ /* 0x000fe200007fe4ff */
[----:B------:R-:W-:Y:S01]  /*1200*/  ULEA UR6, UR7, UR6, 0x2 ;  /* 0x0000000607067291 */ /* 0x000fe2000f8e10ff */
[----:B------:R-:W-:Y:S01]  /*1210*/  ISETP.NE.U32.AND P0, PT, R13, RZ, PT ;  /* 0x000000ff0d00720c */ /* 0x000fe20003f05070 */
[----:B------:R-:W-:Y:S02]  /*1220*/  ULEA UR8, UR7, UR8, 0x2 ;  /* 0x0000000807087291 */ /* 0x000fe4000f8e10ff */
[----:B------:R-:W-:Y:S01]  /*1230*/  ULEA UR9, UR7, UR9, 0x2 ;  /* 0x0000000907097291 */ /* 0x000fe2000f8e10ff */
[----:B------:R-:W-:Y:S01]  /*1240*/  ISETP.NE.AND.EX P0, PT, R12, RZ, PT, P0 ;  /* 0x000000ff0c00720c */ /* 0x000fe20003f05300 */
[----:B------:R-:W-:-:S12]  /*1250*/  ULEA UR5, UR7, UR5, 0x2 ;  /* 0x0000000507057291 */ /* 0x000fd8000f8e10ff */
[----:B---3--:R-:W-:Y:S05]  /*1260*/  @P0 BRA `(.L_x_18) ;  /* 0xfffffff800a40947 */ /* 0x008fea000383ffff */
.L_x_9:
[----:B------:R-:W-:-:S04]  /*1270*/  ISETP.NE.U32.AND P0, PT, R2, RZ, PT ;  /* 0x000000ff0200720c */ /* 0x000fc80003f05070 */
[----:B------:R-:W-:-:S13]  /*1280*/  ISETP.NE.AND.EX P0, PT, R10, RZ, PT, P0 ;  /* 0x000000ff0a00720c */ /* 0x000fda0003f05300 */
[----:B------:R-:W-:Y:S05]  /*1290*/  @!P0 EXIT ;  /* 0x000000000000894d */ /* 0x000fea0003800000 */
[----:B------:R-:W2:Y:S01]  /*12a0*/  LDCU.64 UR8, c[0x0][0x380] ;  /* 0x00007000ff0877ac */ /* 0x000ea20008000a00 */
[----:B------:R-:W-:-:S12]  /*12b0*/  UIMAD UR5, UR7, UR4, URZ ;  /* 0x00000004070572a4 */ /* 0x000fd8000f8e02ff */
.L_x_21:
[----:B0-----:R-:W-:-:S04]  /*12c0*/  IADD3 R0, P0, PT, R4, UR5, RZ ;  /* 0x0000000504007c10 */ /* 0x001fc8000ff1e0ff */
[----:B---3--:R-:W-:Y:S02]  /*12d0*/  IADD3.X R7, PT, PT, RZ, R11, RZ, P0, !PT ;  /* 0x0000000bff077210 */ /* 0x008fe400007fe4ff */
[----:B--2---:R-:W-:-:S04]  /*12e0*/  LEA R6, P0, R0, UR8, 0x2 ;  /* 0x0000000800067c11 */ /* 0x004fc8000f8010ff */
[----:B------:R-:W-:-:S05]  /*12f0*/  LEA.HI.X R7, R0, UR9, R7, 0x2, P0 ;  /* 0x0000000900077c11 */ /* 0x000fca00080f1407 */
[----:B------:R-:W2:Y:S01]  /*1300*/  LDG.E R12, desc[UR10][R6.64] ;  /* 0x0000000a060c7981 */ /* 0x000ea2000c1e1900 */
[----:B-1----:R-:W0:Y:S01]  /*1310*/  MUFU.RCP R0, R3 ;  /* 0x0000000300007308 */ /* 0x002e220000001000 */
[----:B------:R-:W-:Y:S01]  /*1320*/  IADD3 R2, P0, PT, R2, -0x1, RZ ;  /* 0xffffffff02027810 */ /* 0x000fe20007f1e0ff */
[----:B------:R-:W-:Y:S03]  /*1330*/  BSSY.RECONVERGENT B0, `(.L_x_19) ;  /* 0x000000f000007945 */ /* 0x000fe60003800200 */
[----:B------:R-:W-:Y:S02]  /*1340*/  IADD3.X R10, PT, PT, R10, -0x1, RZ, P0, !PT ;  /* 0xffffffff0a0a7810 */ /* 0x000fe400007fe4ff */
[----:B------:R-:W-:-:S04]  /*1350*/  ISETP.NE.U32.AND P0, PT, R2, RZ, PT ;  /* 0x000000ff0200720c */ /* 0x000fc80003f05070 */
[----:B------:R-:W-:Y:S01]  /*1360*/  ISETP.NE.AND.EX P0, PT, R10, RZ, PT, P0 ;  /* 0x000000ff0a00720c */ /* 0x000fe20003f05300 */
[----:B0-----:R-:W-:-:S04]  /*1370*/  FFMA R9, -R3, R0, 1 ;  /* 0x3f80000003097423 */ /* 0x001fc80000000100 */
[----:B------:R-:W-:Y:S01]  /*1380*/  FFMA R0, R0, R9, R0 ;  /* 0x0000000900007223 */ /* 0x000fe20000000000 */
[----:B--2---:R-:W0:Y:S03]  /*1390*/  FCHK P1, R12, R3 ;  /* 0x000000030c007302 */ /* 0x004e260000020000 */
[----:B------:R-:W-:-:S04]  /*13a0*/  FFMA R8, R0, R12, RZ ;  /* 0x0000000c00087223 */ /* 0x000fc800000000ff */
[----:B------:R-:W-:-:S04]  /*13b0*/  FFMA R9, -R3, R8, R12 ;  /* 0x0000000803097223 */ /* 0x000fc8000000010c */
[----:B------:R-:W-:Y:S01]  /*13c0*/  FFMA R9, R0, R9, R8 ;  /* 0x0000000900097223 */ /* 0x000fe20000000008 */
[----:B0-----:R-:W-:Y:S06]  /*13d0*/  @!P1 BRA `(.L_x_20) ;  /* 0x0000000000109947 */ /* 0x001fec0003800000 */
[----:B------:R-:W-:Y:S01]  /*13e0*/  IMAD.MOV.U32 R0, RZ, RZ, R12 ;  /* 0x000000ffff007224 */ /* 0x000fe200078e000c */
[----:B------:R-:W-:-:S07]  /*13f0*/  MOV R14, 0x1410 ;  /* 0x00001410000e7802 */ /* 0x000fce0000000f00 */
[----:B------:R-:W-:Y:S05]  /*1400*/  CALL.REL.NOINC `($__internal_1_$__cuda_sm3x_div_rn_noftz_f32_slowpath) ;  /* 0x0000000400247944 */ /* 0x000fea0003c00000 */
[----:B------:R-:W-:-:S07]  /*1410*/  IMAD.MOV.U32 R9, RZ, RZ, R17 ;  /* 0x000000ffff097224 */ /* 0x000fce00078e0011 */
.L_x_20:
[----:B------:R-:W-:Y:S05]  /*1420*/  BSYNC.RECONVERGENT B0 ;  /* 0x0000000000007941 */ /* 0x000fea0003800200 */
.L_x_19:
[----:B------:R3:W-:Y:S01]  /*1430*/  STG.E desc[UR10][R6.64], R9 ;  /* 0x0000000906007986 */ /* 0x0007e2000c10190a */
[----:B------:R-:W-:Y:S01]  /*1440*/  UIADD3 UR5, UPT, UPT, UR7, UR5, URZ ;  /* 0x0000000507057290 */ /* 0x000fe2000fffe0ff */
[----:B------:R-:W-:Y:S11]  /*1450*/  @P0 BRA `(.L_x_21) ;  /* 0xfffffffc00980947 */ /* 0x000ff6000383ffff */
[----:B------:R-:W-:Y:S05]  /*1460*/  EXIT ;  /* 0x000000000000794d */ /* 0x000fea0003800000 */
        .weak           $__internal_0_$__cuda_sm20_div_u64
        .type           $__internal_0_$__cuda_sm20_div_u64,@function
        .size           $__internal_0_$__cuda_sm20_div_u64,($__internal_1_$__cuda_sm3x_div_rn_noftz_f32_slowpath - $__internal_0_$__cuda_sm20_div_u64)
$__internal_0_$__cuda_sm20_div_u64:
[----:B------:R-:W-:Y:S01]  /*1470*/  UMOV UR4, UR7 ;  /* 0x0000000700047c82 */ /* 0x000fe20008000000 */
[----:B------:R-:W-:Y:S02]  /*1480*/  UMOV UR5, URZ ;  /* 0x000000ff00057c82 */ /* 0x000fe40008000000 */
[----:B------:R-:W0:Y:S08]  /*1490*/  I2F.U64.RP R5, UR4 ;  /* 0x0000000400057d12 */ /* 0x000e300008309000 */
[----:B0-----:R-:W0:Y:S02]  /*14a0*/  MUFU.RCP R5, R5 ;  /* 0x0000000500057308 */ /* 0x001e240000001000 */
[----:B0-----:R-:W-:-:S06]  /*14b0*/  VIADD R6, R5, 0x1ffffffe ;  /* 0x1ffffffe05067836 */ /* 0x001fcc0000000000 */
[----:B------:R-:W0:Y:S02]  /*14c0*/  F2I.U64.TRUNC R6, R6 ;  /* 0x0000000600067311 */ /* 0x000e24000020d800 */
[----:B0-----:R-:W-:-:S04]  /*14d0*/  IMAD.WIDE.U32 R8, R6, UR7, RZ ;  /* 0x0000000706087c25 */ /* 0x001fc8000f8e00ff */
[----:B------:R-:W-:Y:S01]  /*14e0*/  IMAD R9, R7, UR7, R9 ;  /* 0x0000000707097c24 */ /* 0x000fe2000f8e0209 */
[----:B------:R-:W-:-:S05]  /*14f0*/  IADD3 R11, P0, PT, RZ, -R8, RZ ;  /* 0x80000008ff0b7210 */ /* 0x000fca0007f1e0ff */
[----:B------:R-:W-:-:S04]  /*1500*/  IMAD.HI.U32 R8, R6, R11, RZ ;  /* 0x0000000b06087227 */ /* 0x000fc800078e00ff */
[----:B------:R-:W-:Y:S01]  /*1510*/  IMAD.X R13, RZ, RZ, ~R9, P0 ;  /* 0x000000ffff0d7224 */ /* 0x000fe200000e0e09 */
[----:B------:R-:W-:-:S03]  /*1520*/  MOV R9, R6 ;  /* 0x0000000600097202 */ /* 0x000fc60000000f00 */
[-C--:B------:R-:W-:Y:S02]  /*1530*/  IMAD R15, R7, R13.reuse, RZ ;  /* 0x0000000d070f7224 */ /* 0x080fe400078e02ff */
[----:B------:R-:W-:-:S04]  /*1540*/  IMAD.WIDE.U32 R8, P0, R6, R13, R8 ;  /* 0x0000000d06087225 */ /* 0x000fc80007800008 */
[----:B------:R-:W-:-:S04]  /*1550*/  IMAD.HI.U32 R5, R7, R13, RZ ;  /* 0x0000000d07057227 */ /* 0x000fc800078e00ff */
[----:B------:R-:W-:-:S04]  /*1560*/  IMAD.HI.U32 R8, P1, R7, R11, R8 ;  /* 0x0000000b07087227 */ /* 0x000fc80007820008 */
[----:B------:R-:W-:Y:S01]  /*1570*/  IMAD.X R5, R5, 0x1, R7, P0 ;  /* 0x0000000105057824 */ /* 0x000fe200000e0607 */
[----:B------:R-:W-:-:S04]  /*1580*/  IADD3 R9, P2, PT, R15, R8, RZ ;  /* 0x000000080f097210 */ /* 0x000fc80007f5e0ff */
[----:B------:R-:W-:Y:S01]  /*1590*/  IADD3.X R5, PT, PT, RZ, RZ, R5, P2, P1 ;  /* 0x000000ffff057210 */ /* 0x000fe200017e2405 */
[----:B------:R-:W-:-:S04]  /*15a0*/  IMAD.WIDE.U32 R6, R9, UR7, RZ ;  /* 0x0000000709067c25 */ /* 0x000fc8000f8e00ff */
[----:B------:R-:W-:Y:S01]  /*15b0*/  IMAD R10, R5, UR7, R7 ;  /* 0x00000007050a7c24 */ /* 0x000fe2000f8e0207 */
[----:B------:R-:W-:Y:S02]  /*15c0*/  IADD3 R11, P0, PT, RZ, -R6, RZ ;  /* 0x80000006ff0b7210 */ /* 0x000fe40007f1e0ff */
[----:B------:R-:W0:Y:S03]  /*15d0*/  LDC.64 R6, c[0x0][0x398] ;  /* 0x0000e600ff067b82 */ /* 0x000e260000000a00 */
[----:B------:R-:W-:-:S04]  /*15e0*/  IMAD.HI.U32 R8, R9, R11, RZ ;  /* 0x0000000b09087227 */ /* 0x000fc800078e00ff */
[----:B------:R-:W-:-:S04]  /*15f0*/  IMAD.X R10, RZ, RZ, ~R10, P0 ;  /* 0x000000ffff0a7224 */ /* 0x000fc800000e0e0a */
[----:B------:R-:W-:-:S04]  /*1600*/  IMAD.WIDE.U32 R8, P0, R9, R10, R8 ;  /* 0x0000000a09087225 */ /* 0x000fc80007800008 */
[C---:B------:R-:W-:Y:S02]  /*1610*/  IMAD R13, R5.reuse, R10, RZ ;  /* 0x0000000a050d7224 */ /* 0x040fe400078e02ff */
[----:B------:R-:W-:-:S04]  /*1620*/  IMAD.HI.U32 R8, P1, R5, R11, R8 ;  /* 0x0000000b05087227 */ /* 0x000fc80007820008 */
[----:B------:R-:W-:Y:S01]  /*1630*/  IMAD.HI.U32 R10, R5, R10, RZ ;  /* 0x0000000a050a7227 */ /* 0x000fe200078e00ff */
[----:B------:R-:W-:-:S03]  /*1640*/  IADD3 R11, P2, PT, R13, R8, RZ ;  /* 0x000000080d0b7210 */ /* 0x000fc60007f5e0ff */
[----:B------:R-:W-:Y:S02]  /*1650*/  IMAD.X R5, R10, 0x1, R5, P0 ;  /* 0x000000010a057824 */ /* 0x000fe400000e0605 */
[----:B0-----:R-:W-:-:S03]  /*1660*/  IMAD.HI.U32 R8, R11, R6, RZ ;  /* 0x000000060b087227 */ /* 0x001fc600078e00ff */
[----:B------:R-:W-:Y:S01]  /*1670*/  IADD3.X R5, PT, PT, RZ, RZ, R5, P2, P1 ;  /* 0x000000ffff057210 */ /* 0x000fe200017e2405 */
[----:B------:R-:W-:Y:S02]  /*1680*/  IMAD.MOV.U32 R9, RZ, RZ, RZ ;  /* 0x000000ffff097224 */ /* 0x000fe400078e00ff */
[----:B------:R-:W-:-:S04]  /*1690*/  IMAD.WIDE.U32 R8, R11, R7, R8 ;  /* 0x000000070b087225 */ /* 0x000fc800078e0008 */
[C---:B------:R-:W-:Y:S02]  /*16a0*/  IMAD R11, R5.reuse, R7, RZ ;  /* 0x00000007050b7224 */ /* 0x040fe400078e02ff */
[----:B------:R-:W-:-:S04]  /*16b0*/  IMAD.HI.U32 R8, P0, R5, R6, R8 ;  /* 0x0000000605087227 */ /* 0x000fc80007800008 */
[----:B------:R-:W-:Y:S01]  /*16c0*/  IMAD.HI.U32 R5, R5, R7, RZ ;  /* 0x0000000705057227 */ /* 0x000fe200078e00ff */
[----:B------:R-:W-:-:S04]  /*16d0*/  IADD3 R10, P1, PT, R11, R8, RZ ;  /* 0x000000080b0a7210 */ /* 0x000fc80007f3e0ff */
[----:B------:R-:W-:Y:S01]  /*16e0*/  IADD3.X R5, PT, PT, R5, RZ, RZ, P0, !PT ;  /* 0x000000ff05057210 */ /* 0x000fe200007fe4ff */
[----:B------:R-:W-:-:S04]  /*16f0*/  IMAD.WIDE.U32 R8, R10, UR7, RZ ;  /* 0x000000070a087c25 */ /* 0x000fc8000f8e00ff */
[----:B------:R-:W-:Y:S01]  /*1700*/  IMAD.X R5, RZ, RZ, R5, P1 ;  /* 0x000000ffff057224 */ /* 0x000fe200008e0605 */
[----:B------:R-:W-:-:S03]  /*1710*/  IADD3 R11, P0, PT, -R8, R6, RZ ;  /* 0x00000006080b7210 */ /* 0x000fc60007f1e1ff */
[----:B------:R-:W-:Y:S01]  /*1720*/  IMAD R12, R5, UR7, R9 ;  /* 0x00000007050c7c24 */ /* 0x000fe2000f8e0209 */
[----:B------:R-:W-:Y:S02]  /*1730*/  IADD3 R9, P2, PT, R10, 0x1, RZ ;  /* 0x000000010a097810 */ /* 0x000fe40007f5e0ff */
[----:B------:R-:W-:Y:S01]  /*1740*/  IADD3 R6, P1, PT, R11, -UR7, RZ ;  /* 0x800000070b067c10 */ /* 0x000fe2000ff3e0ff */
[----:B------:R-:W-:Y:S01]  /*1750*/  IMAD.X R12, R7, 0x1, ~R12, P0 ;  /* 0x00000001070c7824 */ /* 0x000fe200000e0e0c */
[----:B------:R-:W-:Y:S01]  /*1760*/  ISETP.GE.U32.AND P0, PT, R11, UR7, PT ;  /* 0x000000070b007c0c */ /* 0x000fe2000bf06070 */
[----:B------:R-:W-:-:S03]  /*1770*/  IMAD.X R8, RZ, RZ, R5, P2 ;  /* 0x000000ffff087224 */ /* 0x000fc600010e0605 */
[C---:B------:R-:W-:Y:S02]  /*1780*/  ISETP.GE.U32.AND.EX P0, PT, R12.reuse, RZ, PT, P0 ;  /* 0x000000ff0c00720c */ /* 0x040fe40003f06100 */
[----:B------:R-:W-:Y:S02]  /*1790*/  IADD3.X R7, PT, PT, R12, -0x1, RZ, P1, !PT ;  /* 0xffffffff0c077810 */ /* 0x000fe40000ffe4ff */
[----:B------:R-:W-:Y:S02]  /*17a0*/  SEL R6, R6, R11, P0 ;  /* 0x0000000b06067207 */ /* 0x000fe40000000000 */
[----:B------:R-:W-:Y:S02]  /*17b0*/  SEL R9, R9, R10, P0 ;  /* 0x0000000a09097207 */ /* 0x000fe40000000000 */
[----:B------:R-:W-:Y:S02]  /*17c0*/  SEL R7, R7, R12, P0 ;  /* 0x0000000c07077207 */ /* 0x000fe40000000000 */
[----:B------:R-:W-:Y:S01]  /*17d0*/  SEL R8, R8, R5, P0 ;  /* 0x0000000508087207 */ /* 0x000fe20000000000 */
[----:B------:R-:W-:Y:S01]  /*17e0*/  HFMA2 R5, -RZ, RZ, 0, 0 ;  /* 0x00000000ff057431 */ /* 0x000fe200000001ff */
[----:B------:R-:W-:-:S02]  /*17f0*/  ISETP.GE.U32.AND P0, PT, R6, UR7, PT ;  /* 0x0000000706007c0c */ /* 0x000fc4000bf06070 */
[----:B------:R-:W-:Y:S02]  /*1800*/  IADD3 R6, P2, PT, R9, 0x1, RZ ;  /* 0x0000000109067810 */ /* 0x000fe40007f5e0ff */
[----:B------:R-:W-:Y:S02]  /*1810*/  ISETP.GE.U32.AND.EX P0, PT, R7, RZ, PT, P0 ;  /* 0x000000ff0700720c */ /* 0x000fe40003f06100 */
[----:B------:R-:W-:Y:S01]  /*1820*/  ISETP.NE.U32.AND P1, PT, RZ, UR7, PT ;  /* 0x00000007ff007c0c */ /* 0x000fe2000bf25070 */
[----:B------:R-:W-:Y:S01]  /*1830*/  IMAD.X R7, RZ, RZ, R8, P2 ;  /* 0x000000ffff077224 */ /* 0x000fe200010e0608 */
[----:B------:R-:W-:Y:S02]  /*1840*/  SEL R6, R6, R9, P0 ;  /* 0x0000000906067207 */ /* 0x000fe40000000000 */
[----:B------:R-:W-:Y:S02]  /*1850*/  ISETP.NE.AND.EX P1, PT, RZ, RZ, PT, P1 ;  /* 0x000000ffff00720c */ /* 0x000fe40003f25310 */
[----:B------:R-:W-:-:S02]  /*1860*/  SEL R7, R7, R8, P0 ;  /* 0x0000000807077207 */ /* 0x000fc40000000000 */
[----:B------:R-:W-:Y:S02]  /*1870*/  SEL R6, R6, 0xffffffff, P1 ;  /* 0xffffffff06067807 */ /* 0x000fe40000800000 */
[----:B------:R-:W-:Y:S01]  /*1880*/  SEL R7, R7, 0xffffffff, P1 ;  /* 0xffffffff07077807 */ /* 0x000fe20000800000 */
[----:B------:R-:W-:Y:S06]  /*1890*/  RET.REL.NODEC R4 `(_Z8softmaxVPfS_S_m) ;  /* 0xffffffe404d87950 */ /* 0x000fec0003c3ffff */
        .weak           $__internal_1_$__cuda_sm3x_div_rn_noftz_f32_slowpath
        .type           $__internal_1_$__cuda_sm3x_div_rn_noftz_f32_slowpath,@function
        .size           $__internal_1_$__cuda_sm3x_div_rn_noftz_f32_slowpath,(.L_x_69 - $__internal_1_$__cuda_sm3x_div_rn_noftz_f32_slowpath)
$__internal_1_$__cuda_sm3x_div_rn_noftz_f32_slowpath:
[--C-:B------:R-:W-:Y:S01]  /*18a0*/  SHF.R.U32.HI R15, RZ, 0x17, R3.reuse ;  /* 0x00000017ff0f7819 */ /* 0x100fe20000011603 */
[----:B------:R-:W-:Y:S01]  /*18b0*/  BSSY.RECONVERGENT B1, `(.L_x_22) ;  /* 0x0000063000017945 */ /* 0x000fe20003800200 */
[----:B------:R-:W-:Y:S01]  /*18c0*/  SHF.R.U32.HI R17, RZ, 0x17, R0 ;  /* 0x00000017ff117819 */ /* 0x000fe20000011600 */
[----:B------:R-:W-:Y:S01]  /*18d0*/  IMAD.MOV.U32 R19, RZ, RZ, R3 ;  /* 0x000000ffff137224 */ /* 0x000fe200078e0003 */
[----:B------:R-:W-:Y:S02]  /*18e0*/  LOP3.LUT R15, R15, 0xff, RZ, 0xc0, !PT ;  /* 0x000000ff0f0f7812 */ /* 0x000fe400078ec0ff */
[----:B------:R-:W-:-:S03]  /*18f0*/  LOP3.LUT R17, R17, 0xff, RZ, 0xc0, !PT ;  /* 0x000000ff11117812 */ /* 0x000fc600078ec0ff */
[----:B------:R-:W-:Y:S02]  /*1900*/  VIADD R20, R15, 0xffffffff ;  /* 0xffffffff0f147836 */ /* 0x000fe40000000000 */
[----:B------:R-:W-:-:S03]  /*1910*/  VIADD R18, R17, 0xffffffff ;  /* 0xffffffff11127836 */ /* 0x000fc60000000000 */
[----:B------:R-:W-:-:S04]  /*1920*/  ISETP.GT.U32.AND P1, PT, R20, 0xfd, PT ;  /* 0x000000fd1400780c */ /* 0x000fc80003f24070 */
[----:B------:R-:W-:-:S13]  /*1930*/  ISETP.GT.U32.OR P1, PT, R18, 0xfd, P1 ;  /* 0x000000fd1200780c */ /* 0x000fda0000f24470 */
[----:B------:R-:W-:Y:S01]  /*1940*/  @!P1 IMAD.MOV.U32 R16, RZ, RZ, RZ ;  /* 0x000000ffff109224 */ /* 0x000fe200078e00ff */
[----:B------:R-:W-:Y:S06]  /*1950*/  @!P1 BRA `(.L_x_23) ;  /* 0x00000000005c9947 */ /* 0x000fec0003800000 */
[----:B------:R-:W-:Y:S02]  /*1960*/  FSETP.GTU.FTZ.AND P1, PT, |R0|, +INF , PT ;  /* 0x7f8000000000780b */ /* 0x000fe40003f3c200 */
[----:B------:R-:W-:-:S04]  /*1970*/  FSETP.GTU.FTZ.AND P2, PT, |R3|, +INF , PT ;  /* 0x7f8000000300780b */ /* 0x000fc80003f5c200 */
[----:B------:R-:W-:-:S13]  /*1980*/  PLOP3.LUT P1, PT, P1, P2, PT, 0xf8, 0x8f ;  /* 0x00000000008f781c */ /* 0x000fda0000f25f70 */
[----:B------:R-:W-:Y:S05]  /*1990*/  @P1 BRA `(.L_x_24) ;  /* 0x00000004004c1947 */ /* 0x000fea0003800000 */
[----:B------:R-:W-:-:S13]  /*19a0*/  LOP3.LUT P1, RZ, R19, 0x7fffffff, R0, 0xc8, !PT ;  /* 0x7fffffff13ff7812 */ /* 0x000fda000782c800 */
[----:B------:R-:W-:Y:S05]  /*19b0*/  @!P1 BRA `(.L_x_25) ;  /* 0x00000004003c9947 */ /* 0x000fea0003800000 */
[C---:B------:R-:W-:Y:S02]  /*19c0*/  FSETP.NEU.FTZ.AND P3, PT, |R0|.reuse, +INF , PT ;  /* 0x7f8000000000780b */ /* 0x040fe40003f7d200 */
[----:B------:R-:W-:Y:S02]  /*19d0*/  FSETP.NEU.FTZ.AND P2, PT, |R3|, +INF , PT ;  /* 0x7f8000000300780b */ /* 0x000fe40003f5d200 */
[----:B------:R-:W-:-:S11]  /*19e0*/  FSETP.NEU.FTZ.AND P1, PT, |R0|, +INF , PT ;  /* 0x7f8000000000780b */ /* 0x000fd60003f3d200 */
[----:B------:R-:W-:Y:S05]  /*19f0*/  @!P2 BRA !P3, `(.L_x_25) ;  /* 0x00000004002ca947 */ /* 0x000fea0005800000 */
[----:B------:R-:W-:-:S04]  /*1a00*/  LOP3.LUT P3, RZ, R0, 0x7fffffff, RZ, 0xc0, !PT ;  /* 0x7fffffff00ff7812 */ /* 0x000fc8000786c0ff */
[----:B------:R-:W-:-:S13]  /*1a10*/  PLOP3.LUT P2, PT, P2, P3, PT, 0x2f, 0xf2 ;  /* 0x0000000000f2781c */ /* 0x000fda0001746577 */
[----:B------:R-:W-:Y:S05]  /*1a20*/  @P2 BRA `(.L_x_26) ;  /* 0x0000000400182947 */ /* 0x000fea0003800000 */
[----:B------:R-:W-:-:S04]  /*1a30*/  LOP3.LUT P2, RZ, R19, 0x7fffffff, RZ, 0xc0, !PT ;  /* 0x7fffffff13ff7812 */ /* 0x000fc8000784c0ff */
[----:B------:R-:W-:-:S13]  /*1a40*/  PLOP3.LUT P1, PT, P1, P2, PT, 0x2f, 0xf2 ;  /* 0x0000000000f2781c */ /* 0x000fda0000f24577 */
[----:B------:R-:W-:Y:S05]  /*1a50*/  @P1 BRA `(.L_x_27) ;  /* 0x0000000400001947 */ /* 0x000fea0003800000 */
[----:B------:R-:W-:Y:S02]  /*1a60*/  ISETP.GE.AND P1, PT, R18, RZ, PT ;  /* 0x000000ff1200720c */ /* 0x000fe40003f26270 */
[----:B------:R-:W-:-:S11]  /*1a70*/  ISETP.GE.AND P2, PT, R20, RZ, PT ;  /* 0x000000ff1400720c */ /* 0x000fd60003f46270 */
[----:B------:R-:W-:Y:S01]  /*1a80*/  @P1 MOV R16, RZ ;  /* 0x000000ff00101202 */ /* 0x000fe20000000f00 */
[----:B------:R-:W-:Y:S02]  /*1a90*/  @!P1 IMAD.MOV.U32 R16, RZ, RZ, -0x40 ;  /* 0xffffffc0ff109424 */ /* 0x000fe400078e00ff */
[----:B------:R-:W-:Y:S01]  /*1aa0*/  @!P1 FFMA R0, R0, 1.84467440737095516160e+19, RZ ;  /* 0x5f80000000009823 */ /* 0x000fe200000000ff */
[----:B------:R-:W-:Y:S01]  /*1ab0*/  @!P2 FFMA R19, R3, 1.84467440737095516160e+19, RZ ;  /* 0x5f8000000313a823 */ /* 0x000fe200000000ff */
[----:B------:R-:W-:-:S07]  /*1ac0*/  @!P2 VIADD R16, R16, 0x40 ;  /* 0x000000401010a836 */ /* 0x000fce0000000000 */
.L_x_23:
[----:B------:R-:W-:Y:S01]  /*1ad0*/  LEA R18, R15, 0xc0800000, 0x17 ;  /* 0xc08000000f127811 */ /* 0x000fe200078eb8ff */
[----:B------:R-:W-:Y:S04]  /*1ae0*/  BSSY.RECONVERGENT B2, `(.L_x_28) ;  /* 0x0000036000027945 */ /* 0x000fe80003800200 */
[----:B------:R-:W-:Y:S02]  /*1af0*/  IMAD.IADD R20, R19, 0x1, -R18 ;  /* 0x0000000113147824 */ /* 0x000fe400078e0a12 */
[----:B------:R-:W-:Y:S02]  /*1b00*/  VIADD R19, R17, 0xffffff81 ;  /* 0xffffff8111137836 */ /* 0x000fe40000000000 */
[----:B------:R-:W0:Y:S01]  /*1b10*/  MUFU.RCP R18, R20 ;  /* 0x0000001400127308 */ /* 0x000e220000001000 */
[----:B------:R-:W-:Y:S01]  /*1b20*/  FADD.FTZ R21, -R20, -RZ ;  /* 0x800000ff14157221 */ /* 0x000fe20000010100 */
[C---:B------:R-:W-:Y:S01]  /*1b30*/  IMAD R0, R19.reuse, -0x800000, R0 ;  /* 0xff80000013007824 */ /* 0x040fe200078e0200 */
[----:B------:R-:W-:-:S04]  /*1b40*/  IADD3 R19, PT, PT, R19, 0x7f, -R15 ;  /* 0x0000007f13137810 */ /* 0x000fc80007ffe80f */
[----:B------:R-:W-:Y:S01]  /*1b50*/  IADD3 R19, PT, PT, R19, R16, RZ ;  /* 0x0000001013137210 */ /* 0x000fe20007ffe0ff */
[----:B0-----:R-:W-:-:S04]  /*1b60*/  FFMA R17, R18, R21, 1 ;  /* 0x3f80000012117423 */ /* 0x001fc80000000015 */
[----:B------:R-:W-:-:S04]  /*1b70*/  FFMA R17, R18, R17, R18 ;  /* 0x0000001112117223 */ /* 0x000fc80000000012 */
[----:B------:R-:W-:-:S04]  /*1b80*/  FFMA R18, R0, R17, RZ ;  /* 0x0000001100127223 */ /* 0x000fc800000000ff */
[----:B------:R-:W-:-:S04]  /*1b90*/  FFMA R22, R21, R18, R0 ;  /* 0x0000001215167223 */ /* 0x000fc80000000000 */
[----:B------:R-:W-:-:S04]  /*1ba0*/  FFMA R18, R17, R22, R18 ;  /* 0x0000001611127223 */ /* 0x000fc80000000012 */
[----:B------:R-:W-:-:S04]  /*1bb0*/  FFMA R21, R21, R18, R0 ;  /* 0x0000001215157223 */ /* 0x000fc80000000000 */
[----:B------:R-:W-:-:S05]  /*1bc0*/  FFMA R0, R17, R21, R18 ;  /* 0x0000001511007223 */ /* 0x000fca0000000012 */
[----:B------:R-:W-:-:S04]  /*1bd0*/  SHF.R.U32.HI R15, RZ, 0x17, R0 ;  /* 0x00000017ff0f7819 */ /* 0x000fc80000011600 */
[----:B------:R-:W-:-:S05]  /*1be0*/  LOP3.LUT R15, R15, 0xff, RZ, 0xc0, !PT ;  /* 0x000000ff0f0f7812 */ /* 0x000fca00078ec0ff */
[----:B------:R-:W-:-:S04]  /*1bf0*/  IMAD.IADD R15, R15, 0x1, R19 ;  /* 0x000000010f0f7824 */ /* 0x000fc800078e0213 */
[----:B------:R-:W-:-:S05]  /*1c00*/  VIADD R16, R15, 0xffffffff ;  /* 0xffffffff0f107836 */ /* 0x000fca0000000000 */
[----:B------:R-:W-:-:S13]  /*1c10*/  ISETP.GE.U32.AND P1, PT, R16, 0xfe, PT ;  /* 0x000000fe1000780c */ /* 0x000fda0003f26070 */
[----:B------:R-:W-:Y:S05]  /*1c20*/  @!P1 BRA `(.L_x_29) ;  /* 0x0000000000809947 */ /* 0x000fea0003800000 */
[----:B------:R-:W-:-:S13]  /*1c30*/  ISETP.GT.AND P1, PT, R15, 0xfe, PT ;  /* 0x000000fe0f00780c */ /* 0x000fda0003f24270 */
[----:B------:R-:W-:Y:S05]  /*1c40*/  @P1 BRA `(.L_x_30) ;  /* 0x00000000006c1947 */ /* 0x000fea0003800000 */
[----:B------:R-:W-:-:S13]  /*1c50*/  ISETP.GE.AND P1, PT, R15, 0x1, PT ;  /* 0x000000010f00780c */ /* 0x000fda0003f26270 */
[----:B------:R-:W-:Y:S05]  /*1c60*/  @P1 BRA `(.L_x_31) ;  /* 0x0000000000741947 */ /* 0x000fea0003800000 */
[----:B------:R-:W-:Y:S02]  /*1c70*/  ISETP.GE.AND P1, PT, R15, -0x18, PT ;  /* 0xffffffe80f00780c */ /* 0x000fe40003f26270 */
[----:B------:R-:W-:-:S11]  /*1c80*/  LOP3.LUT R0, R0, 0x80000000, RZ, 0xc0, !PT ;  /* 0x8000000000007812 */ /* 0x000fd600078ec0ff */
[----:B------:R-:W-:Y:S05]  /*1c90*/  @!P1 BRA `(.L_x_31) ;  /* 0x0000000000689947 */ /* 0x000fea0003800000 */
[-CC-:B------:R-:W-:Y:S01]  /*1ca0*/  FFMA.RZ R16, R17, R21.reuse, R18.reuse ;  /* 0x0000001511107223 */ /* 0x180fe2000000c012 */
[C---:B------:R-:W-:Y:S02]  /*1cb0*/  ISETP.NE.AND P3, PT, R15.reuse, RZ, PT ;  /* 0x000000ff0f00720c */ /* 0x040fe40003f65270 */
[----:B------:R-:W-:Y:S02]  /*1cc0*/  ISETP.NE.AND P2, PT, R15, RZ, PT ;  /* 0x000000ff0f00720c */ /* 0x000fe40003f45270 */
[----:B------:R-:W-:Y:S01]  /*1cd0*/  LOP3.LUT R19, R16, 0x7fffff, RZ, 0xc0, !PT ;  /* 0x007fffff10137812 */ /* 0x000fe200078ec0ff */
[CCC-:B------:R-:W-:Y:S01]  /*1ce0*/  FFMA.RP R16, R17.reuse, R21.reuse, R18.reuse ;  /* 0x0000001511107223 */ /* 0x1c0fe20000008012 */
[----:B------:R-:W-:Y:S01]  /*1cf0*/  FFMA.RM R17, R17, R21, R18 ;  /* 0x0000001511117223 */ /* 0x000fe20000004012 */
[----:B------:R-:W-:Y:S01]  /*1d00*/  VIADD R18, R15, 0x20 ;  /* 0x000000200f127836 */ /* 0x000fe20000000000 */
[----:B------:R-:W-:Y:S01]  /*1d10*/  LOP3.LUT R19, R19, 0x800000, RZ, 0xfc, !PT ;  /* 0x0080000013137812 */ /* 0x000fe200078efcff */
[----:B------:R-:W-:-:S02]  /*1d20*/  IMAD.MOV R15, RZ, RZ, -R15 ;  /* 0x000000ffff0f7224 */ /* 0x000fc400078e0a0f */
[----:B------:R-:W-:Y:S02]  /*1d30*/  FSETP.NEU.FTZ.AND P1, PT, R16, R17, PT ;  /* 0x000000111000720b */ /* 0x000fe40003f3d000 */
[----:B------:R-:W-:Y:S02]  /*1d40*/  SHF.L.U32 R18, R19, R18, RZ ;  /* 0x0000001213127219 */ /* 0x000fe400000006ff */
[----:B------:R-:W-:Y:S02]  /*1d50*/  SEL R16, R15, RZ, P3 ;  /* 0x000000ff0f107207 */ /* 0x000fe40001800000 */
[----:B------:R-:W-:Y:S02]  /*1d60*/  ISETP.NE.AND P2, PT, R18, RZ, P2 ;  /* 0x000000ff1200720c */ /* 0x000fe40001745270 */
[----:B------:R-:W-:Y:S02]  /*1d70*/  SHF.R.U32.HI R16, RZ, R16, R19 ;  /* 0x00000010ff107219 */ /* 0x000fe40000011613 */
[----:B------:R-:W-:-:S02]  /*1d80*/  PLOP3.LUT P1, PT, P1, P2, PT, 0xf8, 0x8f ;  /* 0x00000000008f781c */ /* 0x000fc40000f25f70 */
[----:B------:R-:W-:Y:S02]  /*1d90*/  SHF.R.U32.HI R18, RZ, 0x1, R16 ;  /* 0x00000001ff127819 */ /* 0x000fe40000011610 */
[----:B------:R-:W-:-:S04]  /*1da0*/  SEL R15, RZ, 0x1, !P1 ;  /* 0x00000001ff0f7807 */ /* 0x000fc80004800000 */
[----:B------:R-:W-:-:S04]  /*1db0*/  LOP3.LUT R15, R15, 0x1, R18, 0xf8, !PT ;  /* 0x000000010f0f7812 */ /* 0x000fc800078ef812 */
[----:B------:R-:W-:-:S04]  /*1dc0*/  LOP3.LUT R15, R15, R16, RZ, 0xc0, !PT ;  /* 0x000000100f0f7212 */ /* 0x000fc800078ec0ff */
[----:B------:R-:W-:-:S04]  /*1dd0*/  IADD3 R15, PT, PT, R18, R15, RZ ;  /* 0x0000000f120f7210 */ /* 0x000fc80007ffe0ff */
[----:B------:R-:W-:Y:S01]  /*1de0*/  LOP3.LUT R0, R15, R0, RZ, 0xfc, !PT ;  /* 0x000000000f007212 */ /* 0x000fe200078efcff */
[----:B------:R-:W-:Y:S06]  /*1df0*/  BRA `(.L_x_31) ;  /* 0x0000000000107947 */ /* 0x000fec0003800000 */
.L_x_30:
[----:B------:R-:W-:-:S04]  /*1e00*/  LOP3.LUT R0, R0, 0x80000000, RZ, 0xc0, !PT ;  /* 0x8000000000007812 */ /* 0x000fc800078ec0ff */
[----:B------:R-:W-:Y:S01]  /*1e10*/  LOP3.LUT R0, R0, 0x7f800000, RZ, 0xfc, !PT ;  /* 0x7f80000000007812 */ /* 0x000fe200078efcff */
[----:B------:R-:W-:Y:S06]  /*1e20*/  BRA `(.L_x_31) ;  /* 0x0000000000047947 */ /* 0x000fec0003800000 */
.L_x_29:
[----:B------:R-:W-:-:S07]  /*1e30*/  IMAD R0, R19, 0x800000, R0 ;  /* 0x0080000013007824 */ /* 0x000fce00078e0200 */
.L_x_31:
[----:B------:R-:W-:Y:S05]  /*1e40*/  BSYNC.RECONVERGENT B2 ;  /* 0x0000000000027941 */ /* 0x000fea0003800200 */
.L_x_28:
[----:B------:R-:W-:Y:S05]  /*1e50*/  BRA `(.L_x_32) ;  /* 0x0000000000207947 */ /* 0x000fea0003800000 */
.L_x_27:
[----:B------:R-:W-:-:S04]  /*1e60*/  LOP3.LUT R0, R19, 0x80000000, R0, 0x48, !PT ;  /* 0x8000000013007812 */ /* 0x000fc800078e4800 */
[----:B------:R-:W-:Y:S01]  /*1e70*/  LOP3.LUT R0, R0, 0x7f800000, RZ, 0xfc, !PT ;  /* 0x7f80000000007812 */ /* 0x000fe200078efcff */
[----:B------:R-:W-:Y:S06]  /*1e80*/  BRA `(.L_x_32) ;  /* 0x0000000000147947 */ /* 0x000fec0003800000 */
.L_x_26:
[----:B------:R-:W-:Y:S01]  /*1e90*/  LOP3.LUT R0, R19, 0x80000000, R0, 0x48, !PT ;  /* 0x8000000013007812 */ /* 0x000fe200078e4800 */
[----:B------:R-:W-:Y:S06]  /*1ea0*/  BRA `(.L_x_32) ;  /* 0x00000000000c7947 */ /* 0x000fec0003800000 */
.L_x_25:
[----:B------:R-:W0:Y:S01]  /*1eb0*/  MUFU.RSQ R0, -QNAN ;  /* 0xffc0000000007908 */ /* 0x000e220000001400 */
[----:B------:R-:W-:Y:S05]  /*1ec0*/  BRA `(.L_x_32) ;  /* 0x0000000000047947 */ /* 0x000fea0003800000 */
.L_x_24:
[----:B------:R-:W-:-:S07]  /*1ed0*/  FADD.FTZ R0, R0, R3 ;  /* 0x0000000300007221 */ /* 0x000fce0000010000 */
.L_x_32:
[----:B------:R-:W-:Y:S05]  /*1ee0*/  BSYNC.RECONVERGENT B1 ;  /* 0x0000000000017941 */ /* 0x000fea0003800200 */
.L_x_22:
[----:B------:R-:W-:Y:S02]  /*1ef0*/  IMAD.MOV.U32 R15, RZ, RZ, 0x0 ;  /* 0x00000000ff0f7424 */ /* 0x000fe400078e00ff */
[----:B0-----:R-:W-:Y:S02]  /*1f00*/  IMAD.MOV.U32 R17, RZ, RZ, R0 ;  /* 0x000000ffff117224 */ /* 0x001fe400078e0000 */
[----:B------:R-:W-:Y:S05]  /*1f10*/  RET.REL.NODEC R14 `(_Z8softmaxVPfS_S_m) ;  /* 0xffffffe00e387950 */ /* 0x000fea0003c3ffff */
.L_x_33:
[----:B------:R-:W-:-:S00]  /*1f20*/  BRA `(.L_x_33) ;  /* 0xfffffffc00fc7947 */ /* 0x000fc0000383ffff */
[----:B------:R-:W-:-:S00]  /*1f30*/  NOP ;  /* 0x0000000000007918 */ /* 0x000fc00000000000 */
        /* <DEDUP_REMOVED lines=12> */
.L_x_69:


//--------------------- .text._Z7softmaxPfS_m     --------------------------
	.section	.text._Z7softmaxPfS_m,"ax",@progbits
	.align	128
        .global         _Z7softmaxPfS_m
        .type           _Z7softmaxPfS_m,@function
        .size           _Z7softmaxPfS_m,(.L_x_71 - _Z7softmaxPfS_m)
        .other          _Z7softmaxPfS_m,@"STO_CUDA_ENTRY STV_DEFAULT"
_Z7softmaxPfS_m:
.text._Z7softmaxPfS_m:
        /* <DEDUP_REMOVED lines=33> */
.L_x_34:
[----:B------:R-:W-:-:S07]  /*0210*/  MOV R4, 0x230 ;  /* 0x0000023000047802 */ /* 0x000fce0000000f00 */
[----:B------:R-:W-:Y:S05]  /*0220*/  CALL.REL.NOINC `($__internal_2_$__cuda_sm20_div_u64) ;  /* 0x0000001000b47944 */ /* 0x000fea0003c00000 */
.L_x_35:
        /* <DEDUP_REMOVED lines=30> */
.L_x_38:
        /* <DEDUP_REMOVED lines=72> */
.L_x_37:
[----:B------:R-:W-:Y:S05]  /*0890*/  @!P0 BRA `(.L_x_39) ;  /* 0x0000000000648947 */ /* 0x000fea0003800000 */
[----:B------:R-:W0:Y:S01]  /*08a0*/  LDCU.64 UR8, c[0x0][0x380] ;  /* 0x00007000ff0877ac */ /* 0x000e220008000a00 */
[----:B------:R-:W-:-:S12]  /*08b0*/  UIMAD UR4, UR7, UR4, URZ ;  /* 0x00000004070472a4 */ /* 0x000fd8000f8e02ff */
.L_x_40:
[----:B-12---:R-:W-:-:S04]  /*08c0*/  IADD3 R9, P0, PT, R4, UR4, RZ ;  /* 0x0000000404097c10 */ /* 0x006fc8000ff1e0ff */
[----:B------:R-:W-:Y:S02]  /*08d0*/  IADD3.X R10, PT, PT, RZ, R16, RZ, P0, !PT ;  /* 0x00000010ff0a7210 */ /* 0x000fe400007fe4ff */
        /* <DEDUP_REMOVED lines=21> */
.L_x_39:
[----:B------:R0:W-:Y:S02]  /*0a30*/  STS [R0], R17 ;  /* 0x0000001100007388 */ /* 0x0001e40000000800 */
.L_x_36:
[----:B------:R-:W-:Y:S01]  /*0a40*/  ISETP.NE.AND P1, PT, R2, RZ, PT ;  /* 0x000000ff0200720c */ /* 0x000fe20003f25270 */
[----:B------:R-:W-:-:S12]  /*0a50*/  UISETP.GE.U32.AND UP0, UPT, UR7, 0x2, UPT ;  /* 0x000000020700788c */ /* 0x000fd8000bf06070 */
[----:B------:R-:W1:Y:S01]  /*0a60*/  @!P1 S2R R5, SR_CgaCtaId ;  /* 0x0000000000059919 */ /* 0x000e620000008800 */
[----:B------:R-:W-:-:S04]  /*0a70*/  @!P1 MOV R4, 0x400 ;  /* 0x0000040000049802 */ /* 0x000fc80000000f00 */
[----:B-12---:R-:W-:Y:S01]  /*0a80*/  @!P1 LEA R10, R5, R4, 0x18 ;  /* 0x00000004050a9211 */ /* 0x006fe200078ec0ff */
[----:B------:R-:W-:Y:S06]  /*0a90*/  BRA.U !UP0, `(.L_x_41) ;  /* 0x0000000108307547 */ /* 0x000fec000b800000 */
[----:B------:R-:W-:-:S07]  /*0aa0*/  IMAD.U32 R4, RZ, RZ, UR7 ;  /* 0x00000007ff047e24 */ /* 0x000fce000f8e00ff */
.L_x_42:
        /* <DEDUP_REMOVED lines=8> */
[----:B------:R-:W-:Y:S02]  /*0b30*/  ISETP.GT.U32.AND P0, PT, R4, 0x3, PT ;  /* 0x000000030400780c */ /* 0x000fe40003f04070 */
[----:B------:R-:W-:-:S11]  /*0b40*/  MOV R4, R11 ;  /* 0x0000000b00047202 */ /* 0x000fd60000000f00 */
[----:B-1----:R-:W-:Y:S05]  /*0b50*/  @P0 BRA `(.L_x_42) ;  /* 0xfffffffc00d40947 */ /* 0x002fea000383ffff */
.L_x_41:
[----:B------:R-:W1:Y:S01]  /*0b60*/  @!P1 LDS R9, [R10] ;  /* 0x000000000a099984 */ /* 0x000e620000000800 */
[----:B------:R-:W2:Y:S01]  /*0b70*/  LDC.64 R12, c[0x0][0x390] ;  /* 0x0000e400ff0c7b82 */ /* 0x000ea20000000a00 */
[----:B------:R-:W3:Y:S07]  /*0b80*/  @!P1 S2R R11, SR_CTAID.X ;  /* 0x00000000000b9919 */ /* 0x000eee0000002500 */
[----:B------:R-:W3:Y:S01]  /*0b90*/  @!P1 LDC.64 R4, c[0x0][0x388] ;  /* 0x0000e200ff049b82 */ /* 0x000ee20000000a00 */
[----:B--2---:R-:W-:-:S04]  /*0ba0*/  ISETP.LT.U32.AND P0, PT, R12, UR7, PT ;  /* 0x000000070c007c0c */ /* 0x004fc8000bf01070 */
[----:B------:R-:W-:Y:S01]  /*0bb0*/  ISETP.GT.U32.AND.EX P0, PT, RZ, R13, PT, P0 ;  /* 0x0000000dff00720c */ /* 0x000fe20003f04100 */
[----:B---3--:R-:W-:-:S05]  /*0bc0*/  @!P1 IMAD.WIDE.U32 R4, R11, 0x4, R4 ;  /* 0x000000040b049825 */ /* 0x008fca00078e0004 */
[----:B-1----:R1:W-:Y:S07]  /*0bd0*/  @!P1 STG.E desc[UR10][R4.64], R9 ;  /* 0x0000000904009986 */ /* 0x0023ee000c10190a */
[----:B------:R-:W-:Y:S05]  /*0be0*/  @P0 EXIT ;  /* 0x000000000000094d */ /* 0x000fea0003800000 */
[----:B------:R-:W2:Y:S01]  /*0bf0*/  S2UR UR5, SR_CgaCtaId ;  /* 0x00000000000579c3 */ /* 0x000ea20000008800 */
[----:B------:R-:W-:Y:S01]  /*0c00*/  UMOV UR4, 0x400 ;  /* 0x0000040000047882 */ /* 0x000fe20000000000 */
[C---:B------:R-:W-:Y:S01]  /*0c10*/  ISETP.GE.U32.AND P1, PT, R6.reuse, 0x4, PT ;  /* 0x000000040600780c */ /* 0x040fe20003f26070 */
[----:B-1----:R-:W-:Y:S01]  /*0c20*/  IMAD.MOV.U32 R4, RZ, RZ, R2 ;  /* 0x000000ffff047224 */ /* 0x002fe200078e0002 */
[----:B------:R-:W-:Y:S01]  /*0c30*/  ISETP.GT.U32.AND P0, PT, R6, 0x1, PT ;  /* 0x000000010600780c */ /* 0x000fe20003f04070 */
[----:B------:R-:W-:Y:S01]  /*0c40*/  IMAD.MOV.U32 R5, RZ, RZ, RZ ;  /* 0x000000ffff057224 */ /* 0x000fe200078e00ff */
[C---:B------:R-:W-:Y:S01]  /*0c50*/  ISETP.GE.U32.AND.EX P1, PT, R7.reuse, RZ, PT, P1 ;  /* 0x000000ff0700720c */ /* 0x040fe20003f26110 */
[----:B------:R-:W-:Y:S01]  /*0c60*/  IMAD.MOV.U32 R10, RZ, RZ, RZ ;  /* 0x000000ffff0a7224 */ /* 0x000fe200078e00ff */
[----:B------:R-:W-:-:S04]  /*0c70*/  ISETP.GT.U32.AND.EX P0, PT, R7, RZ, PT, P0 ;  /* 0x000000ff0700720c */ /* 0x000fc80003f04100 */
[----:B0-----:R-:W-:-:S04]  /*0c80*/  SEL R0, R6, 0x1, P0 ;  /* 0x0000000106007807 */ /* 0x001fc80000000000 */
[----:B------:R-:W-:Y:S01]  /*0c90*/  LOP3.LUT R2, R0, 0x3, RZ, 0xc0, !PT ;  /* 0x0000000300027812 */ /* 0x000fe200078ec0ff */
[----:B--2---:R-:W-:-:S09]  /*0ca0*/  ULEA UR4, UR5, UR4, 0x18 ;  /* 0x0000000405047291 */ /* 0x004fd2000f8ec0ff */
[----:B------:R-:W0:Y:S02]  /*0cb0*/  LDS R3, [UR4] ;  /* 0x00000004ff037984 */ /* 0x000e240008000800 */
[----:B------:R-:W1:Y:S02]  /*0cc0*/  S2UR UR4, SR_CTAID.X ;  /* 0x00000000000479c3 */ /* 0x000e640000002500 */
[----:B-1----:R-:W-:Y:S01]  /*0cd0*/  IMAD.WIDE.U32 R4, R12, UR4, R4 ;  /* 0x000000040c047c25 */ /* 0x002fe2000f8e0004 */
[----:B------:R-:W-:-:S03]  /*0ce0*/  SEL R12, R7, RZ, P0 ;  /* 0x000000ff070c7207 */ /* 0x000fc60000000000 */
[----:B------:R-:W-:Y:S01]  /*0cf0*/  IMAD R11, R13, UR4, R5 ;  /* 0x000000040d0b7c24 */ /* 0x000fe2000f8e0205 */
[----:B------:R-:W-:Y:S01]  /*0d00*/  UMOV UR4, URZ ;  /* 0x000000ff00047c82 */ /* 0x000fe20008000000 */
[----:B------:R-:W-:Y:S05]  /*0d10*/  @!P1 BRA `(.L_x_43) ;  /* 0x0000000400789947 */ /* 0x000fea0003800000 */
[----:B------:R-:W-:Y:S01]  /*0d20*/  LOP3.LUT R13, R0, 0xfffffffc, RZ, 0xc0, !PT ;  /* 0xfffffffc000d7812 */ /* 0x000fe200078ec0ff */
[----:B------:R-:W1:Y:S01]  /*0d30*/  LDCU.64 UR12, c[0x0][0x380] ;  /* 0x00007000ff0c77ac */ /* 0x000e620008000a00 */
[----:B------:R-:W-:Y:S02]  /*0d40*/  USHF.L.U32 UR8, UR7, 0x1, URZ ;  /* 0x0000000107087899 */ /* 0x000fe400080006ff */
[----:B------:R-:W-:Y:S01]  /*0d50*/  UIMAD UR9, UR7, 0x3, URZ ;  /* 0x00000003070978a4 */ /* 0x000fe2000f8e02ff */
[----:B------:R-:W-:Y:S01]  /*0d60*/  UMOV UR5, URZ ;  /* 0x000000ff00057c82 */ /* 0x000fe20008000000 */
[----:B------:R-:W-:Y:S01]  /*0d70*/  UMOV UR6, UR7 ;  /* 0x0000000700067c82 */ /* 0x000fe20008000000 */
[----:B------:R-:W-:-:S09]  /*0d80*/  UMOV UR4, URZ ;  /* 0x000000ff00047c82 */ /* 0x000fd20008000000 */
.L_x_52:
[----:B------:R-:W-:-:S05]  /*0d90*/  IADD3 R0, P0, PT, R4, UR5, RZ ;  /* 0x0000000504007c10 */ /* 0x000fca000ff1e0ff */
[----:B------:R-:W-:Y:S01]  /*0da0*/  IMAD.X R7, RZ, RZ, R11, P0 ;  /* 0x000000ffff077224 */ /* 0x000fe200000e060b */
[----:B-1----:R-:W-:-:S04]  /*0db0*/  LEA R8, P0, R0, UR12, 0x2 ;  /* 0x0000000c00087c11 */ /* 0x002fc8000f8010ff */
[----:B------:R-:W-:-:S05]  /*0dc0*/  LEA.HI.X R9, R0, UR13, R7, 0x2, P0 ;  /* 0x0000000d00097c11 */ /* 0x000fca00080f1407 */
[----:B------:R-:W2:Y:S01]  /*0dd0*/  LDG.E R0, desc[UR10][R8.64] ;  /* 0x0000000a08007981 */ /* 0x000ea2000c1e1900 */
[----:B0-----:R-:W0:Y:S01]  /*0de0*/  MUFU.RCP R6, R3 ;  /* 0x0000000300067308 */ /* 0x001e220000001000 */
        /* <DEDUP_REMOVED lines=9> */
[----:B------:R-:W-:Y:S05]  /*0e80*/  CALL.REL.NOINC `($__internal_3_$__cuda_sm3x_div_rn_noftz_f32_slowpath) ;  /* 0x0000000800a87944 */ /* 0x000fea0003c00000 */
[----:B------:R-:W-:-:S07]  /*0e90*/  IMAD.MOV.U32 R15, RZ, RZ, R17 ;  /* 0x000000ffff0f7224 */ /* 0x000fce00078e0011 */
.L_x_45:
[----:B------:R-:W-:Y:S05]  /*0ea0*/  BSYNC.RECONVERGENT B0 ;  /* 0x0000000000007941 */ /* 0x000fea0003800200 */
.L_x_44:
        /* <DEDUP_REMOVED lines=17> */
[----:B------:R-:W-:Y:S05]  /*0fc0*/  CALL.REL.NOINC `($__internal_3_$__cuda_sm3x_div_rn_noftz_f32_slowpath) ;  /* 0x0000000800587944 */ /* 0x000fea0003c00000 */
.L_x_47:
[----:B------:R-:W-:Y:S05]  /*0fd0*/  BSYNC.RECONVERGENT B0 ;  /* 0x0000000000007941 */ /* 0x000fea0003800200 */
.L_x_46:
        /* <DEDUP_REMOVED lines=18> */
[----:B------:R-:W-:-:S07]  /*1100*/  IMAD.MOV.U32 R15, RZ, RZ, R17 ;  /* 0x000000ffff0f7224 */ /* 0x000fce00078e0011 */
.L_x_49:
[----:B------:R-:W-:Y:S05]  /*1110*/  BSYNC.RECONVERGENT B0 ;  /* 0x0000000000007941 */ /* 0x000fea0003800200 */
.L_x_48:
        /* <DEDUP_REMOVED lines=15> */
[----:B------:R-:W-:Y:S02]  /*1210*/  MOV R0, R16 ;  /* 0x0000001000007202 */ /* 0x000fe40000000f00 */
[----:B------:R-:W-:-:S07]  /*1220*/  MOV R14, 0x1240 ;  /* 0x00001240000e7802 */ /* 0x000fce0000000f00 */
[----:B------:R-:W-:Y:S05]  /*1230*/  CALL.REL.NOINC `($__internal_3_$__cuda_sm3x_div_rn_noftz_f32_slowpath) ;  /* 0x0000000400bc7944 */ /* 0x000fea0003c00000 */
.L_x_51:
[----:B------:R-:W-:Y:S05]  /*1240*/  BSYNC.RECONVERGENT B0 ;  /* 0x0000000000007941 */ /* 0x000fea0003800200 */
.L_x_50:
        /* <DEDUP_REMOVED lines=10> */
[----:B--2---:R-:W-:Y:S05]  /*12f0*/  @P0 BRA `(.L_x_52) ;  /* 0xfffffff800a40947 */ /* 0x004fea000383ffff */
.L_x_43:
[----:B------:R-:W-:-:S04]  /*1300*/  ISETP.NE.U32.AND P0, PT, R2, RZ, PT ;  /* 0x000000ff0200720c */ /* 0x000fc80003f05070 */
[----:B------:R-:W-:-:S13]  /*1310*/  ISETP.NE.AND.EX P0, PT, R10, RZ, PT, P0 ;  /* 0x000000ff0a00720c */ /* 0x000fda0003f05300 */
[----:B------:R-:W-:Y:S05]  /*1320*/  @!P0 EXIT ;  /* 0x000000000000894d */ /* 0x000fea0003800000 */
[----:B------:R-:W1:Y:S01]  /*1330*/  LDCU.64 UR8, c[0x0][0x380] ;  /* 0x00007000ff0877ac */ /* 0x000e620008000a00 */
[----:B------:R-:W-:-:S12]  /*1340*/  UIMAD UR5, UR7, UR4, URZ ;  /* 0x00000004070572a4 */ /* 0x000fd8000f8e02ff */
.L_x_55:
[----:B------:R-:W-:-:S05]  /*1350*/  IADD3 R0, P0, PT, R4, UR5, RZ ;  /* 0x0000000504007c10 */ /* 0x000fca000ff1e0ff */
[----:B--2---:R-:W-:Y:S01]  /*1360*/  IMAD.X R7, RZ, RZ, R11, P0 ;  /* 0x000000ffff077224 */ /* 0x004fe200000e060b */
[----:B-1----:R-:W-:-:S04]  /*1370*/  LEA R6, P0, R0, UR8, 0x2 ;  /* 0x0000000800067c11 */ /* 0x002fc8000f8010ff */
[----:B------:R-:W-:-:S05]  /*1380*/  LEA.HI.X R7, R0, UR9, R7, 0x2, P0 ;  /* 0x0000000900077c11 */ /* 0x000fca00080f1407 */
[----:B------:R-:W2:Y:S01]  /*1390*/  LDG.E R12, desc[UR10][R6.64] ;  /* 0x0000000a060c7981 */ /* 0x000ea2000c1e1900 */
[----:B0-----:R-:W0:Y:S01]  /*13a0*/  MUFU.RCP R0, R3 ;  /* 0x0000000300007308 */ /* 0x001e220000001000 */
        /* <DEDUP_REMOVED lines=14> */
[----:B------:R-:W-:Y:S05]  /*1490*/  CALL.REL.NOINC `($__internal_3_$__cuda_sm3x_div_rn_noftz_f32_slowpath) ;  /* 0x0000000400247944 */ /* 0x000fea0003c00000 */
[----:B------:R-:W-:-:S07]  /*14a0*/  IMAD.MOV.U32 R9, RZ, RZ, R17 ;  /* 0x000000ffff097224 */ /* 0x000fce00078e0011 */
.L_x_54:
[----:B------:R-:W-:Y:S05]  /*14b0*/  BSYNC.RECONVERGENT B0 ;  /* 0x0000000000007941 */ /* 0x000fea0003800200 */
.L_x_53:
[----:B------:R2:W-:Y:S01]  /*14c0*/  STG.E desc[UR10][R6.64], R9 ;  /* 0x0000000906007986 */ /* 0x0005e2000c10190a */
[----:B------:R-:W-:Y:S01]  /*14d0*/  UIADD3 UR5, UPT, UPT, UR7, UR5, URZ ;  /* 0x0000000507057290 */ /* 0x000fe2000fffe0ff */
[----:B------:R-:W-:Y:S11]  /*14e0*/  @P0 BRA `(.L_x_55) ;  /* 0xfffffffc00980947 */ /* 0x000ff6000383ffff */
[----:B------:R-:W-:Y:S05]  /*14f0*/  EXIT ;  /* 0x000000000000794d */ /* 0x000fea0003800000 */
        .weak           $__internal_2_$__cuda_sm20_div_u64
        .type           $__internal_2_$__cuda_sm20_div_u64,@function
        .size           $__internal_2_$__cuda_sm20_div_u64,($__internal_3_$__cuda_sm3x_div_rn_noftz_f32_slowpath - $__internal_2_$__cuda_sm20_div_u64)
$__internal_2_$__cuda_sm20_div_u64:
        /* <DEDUP_REMOVED lines=66> */
[----:B------:R-:W-:Y:S06]  /*1920*/  RET.REL.NODEC R4 `(_Z7softmaxPfS_m) ;  /* 0xffffffe404b47950 */ /* 0x000fec0003c3ffff */
        .weak           $__internal_3_$__cuda_sm3x_div_rn_noftz_f32_slowpath
        .type           $__internal_3_$__cuda_sm3x_div_rn_noftz_f32_slowpath,@function
        .size           $__internal_3_$__cuda_sm3x_div_rn_noftz_f32_slowpath,(.L_x_71 - $__internal_3_$__cuda_sm3x_div_rn_noftz_f32_slowpath)
$__internal_3_$__cuda_sm3x_div_rn_noftz_f32_slowpath:
        /* <DEDUP_REMOVED lines=35> */
.L_x_57:
        /* <DEDUP_REMOVED lines=51> */
.L_x_64:
[----:B------:R-:W-:-:S04]  /*1e90*/  LOP3.LUT R0, R0, 0x80000000, RZ, 0xc0, !PT ;  /* 0x8000000000007812 */ /* 0x000fc800078ec0ff */
[----:B------:R-:W-:Y:S01]  /*1ea0*/  LOP3.LUT R0, R0, 0x7f800000, RZ, 0xfc, !PT ;  /* 0x7f80000000007812 */ /* 0x000fe200078efcff */
[----:B------:R-:W-:Y:S06]  /*1eb0*/  BRA `(.L_x_65) ;  /* 0x0000000000047947 */ /* 0x000fec0003800000 */
.L_x_63:
[----:B------:R-:W-:-:S07]  /*1ec0*/  IMAD R0, R19, 0x800000, R0 ;  /* 0x0080000013007824 */ /* 0x000fce00078e0200 */
.L_x_65:
[----:B------:R-:W-:Y:S05]  /*1ed0*/  BSYNC.RECONVERGENT B2 ;  /* 0x0000000000027941 */ /* 0x000fea0003800200 */
.L_x_62:
[----:B------:R-:W-:Y:S05]  /*1ee0*/  BRA `(.L_x_66) ;  /* 0x0000000000207947 */ /* 0x000fea0003800000 */
.L_x_61:
[----:B------:R-:W-:-:S04]  /*1ef0*/  LOP3.LUT R0, R19, 0x80000000, R0, 0x48, !PT ;  /* 0x8000000013007812 */ /* 0x000fc800078e4800 */
[----:B------:R-:W-:Y:S01]  /*1f00*/  LOP3.LUT R0, R0, 0x7f800000, RZ, 0xfc, !PT ;  /* 0x7f80000000007812 */ /* 0x000fe200078efcff */
[----:B------:R-:W-:Y:S06]  /*1f10*/  BRA `(.L_x_66) ;  /* 0x0000000000147947 */ /* 0x000fec0003800000 */
.L_x_60:
[----:B------:R-:W-:Y:S01]  /*1f20*/  LOP3.LUT R0, R19, 0x80000000, R0, 0x48, !PT ;  /* 0x8000000013007812 */ /* 0x000fe200078e4800 */
[----:B------:R-:W-:Y:S06]  /*1f30*/  BRA `(.L_x_66) ;  /* 0x00000000000c7947 */ /* 0x000fec0003800000 */
.L_x_59:
[----:B------:R-:W0:Y:S01]  /*1f40*/  MUFU.RSQ R0, -QNAN ;  /* 0xffc0000000007908 */ /* 0x000e220000001400 */
[----:B------:R-:W-:Y:S05]  /*1f50*/  BRA `(.L_x_66) ;  /* 0x0000000000047947 */ /* 0x000fea0003800000 */
.L_x_58:
[----:B------:R-:W-:-:S07]  /*1f60*/  FADD.FTZ R0, R0, R3 ;  /* 0x0000000300007221 */ /* 0x000fce0000010000 */
.L_x_66:
[----:B------:R-:W-:Y:S05]  /*1f70*/  BSYNC.RECONVERGENT B1 ;  /* 0x0000000000017941 */ /* 0x000fea0003800200 */
.L_x_56:
[----:B------:R-:W-:Y:S02]  /*1f80*/  IMAD.MOV.U32 R15, RZ, RZ, 0x0 ;  /* 0x00000000ff0f7424 */ /* 0x000fe400078e00ff */
[----:B0-----:R-:W-:Y:S02]  /*1f90*/  IMAD.MOV.U32 R17, RZ, RZ, R0 ;  /* 0x000000ffff117224 */ /* 0x001fe400078e0000 */
[----:B------:R-:W-:Y:S05]  /*1fa0*/  RET.REL.NODEC R14 `(_Z7softmaxPfS_m) ;  /* 0xffffffe00e147950 */ /* 0x000fea0003c3ffff */
.L_x_67:
        /* <DEDUP_REMOVED lines=13> */
.L_x_71:


//--------------------- .nv.shared._Z8softmaxVPfS_S_m --------------------------
	.section	.nv.shared._Z8softmaxVPfS_S_m,"aw",@nobits
	.sectionflags	@""
	.align	4
.nv.shared._Z8softmaxVPfS_S_m:
	.zero		5120


//--------------------- .nv.shared.reserved.0     --------------------------
	.section	.nv.shared.reserved.0,"aw",@nobits
	.weak		__nv_reservedSMEM_offset_0_alias
	.size		__nv_reservedSMEM_offset_0_alias, 0, 64
	.other		__nv_reservedSMEM_offset_0_alias,@"STO_CUDA_RESERVED_SHARED STV_DEFAULT"
__nv_reservedSMEM_offset_0_alias:
	.zero		0
	.zero		64


//--------------------- .nv.shared._Z7softmaxPfS_m --------------------------
	.section	.nv.shared._Z7softmaxPfS_m,"aw",@nobits
	.sectionflags	@""
	.align	4
.nv.shared._Z7softmaxPfS_m:
	.zero		5120


//--------------------- .nv.constant0._Z8softmaxVPfS_S_m --------------------------
	.section	.nv.constant0._Z8softmaxVPfS_S_m,"a",@progbits
	.sectionflags	@""
	.align	4
.nv.constant0._Z8softmaxVPfS_S_m:
	.zero		928


//--------------------- .nv.constant0._Z7softmaxPfS_m --------------------------
	.section	.nv.constant0._Z7softmaxPfS_m,"a",@progbits
	.sectionflags	@""
	.align	4
.nv.constant0._Z7softmaxPfS_m:
	.zero		920


//--------------------- SYMBOLS --------------------------

	.type		.nv.reservedSmem.offset0,@object
	.size		.nv.reservedSmem.offset0,0x4
	.type		.nv.reservedSmem.cap,@object
	.size		.nv.reservedSmem.cap,0x4
